	.headerflags	@"EF_CUDA_TEXMODE_UNIFIED EF_CUDA_64BIT_ADDRESS EF_CUDA_SM86 EF_CUDA_VIRTUAL_SM(EF_CUDA_SM86)"
	.elftype	@"ET_EXEC"


//--------------------- .nv.info                  --------------------------
	.section	.nv.info,"",@"SHT_CUDA_INFO"
	.align	4


	//----- nvinfo : EIATTR_REGCOUNT
	.align		4
        /*0000*/ 	.byte	0x04, 0x2f
        /*0002*/ 	.short	(.L_1 - .L_0)
	.align		4
.L_0:
        /*0004*/ 	.word	index@(triton_mm)
        /*0008*/ 	.word	0x00000080


	//----- nvinfo : EIATTR_MAX_STACK_SIZE
	.align		4
.L_1:
        /*000c*/ 	.byte	0x04, 0x23
        /*000e*/ 	.short	(.L_3 - .L_2)
	.align		4
.L_2:
        /*0010*/ 	.word	index@(triton_mm)
        /*0014*/ 	.word	0x00000000


	//----- nvinfo : EIATTR_MIN_STACK_SIZE
	.align		4
.L_3:
        /*0018*/ 	.byte	0x04, 0x12
        /*001a*/ 	.short	(.L_5 - .L_4)
	.align		4
.L_4:
        /*001c*/ 	.word	index@(triton_mm)
        /*0020*/ 	.word	0x00000000


	//----- nvinfo : EIATTR_FRAME_SIZE
	.align		4
.L_5:
        /*0024*/ 	.byte	0x04, 0x11
        /*0026*/ 	.short	(.L_7 - .L_6)
	.align		4
.L_6:
        /*0028*/ 	.word	index@(triton_mm)
        /*002c*/ 	.word	0x00000000
.L_7:


//--------------------- .nv.info.triton_mm        --------------------------
	.section	.nv.info.triton_mm,"",@"SHT_CUDA_INFO"
	.align	4


	//----- nvinfo : EIATTR_CUDA_API_VERSION
	.align		4
        /*0000*/ 	.byte	0x04, 0x37
        /*0002*/ 	.short	(.L_9 - .L_8)
.L_8:
        /*0004*/ 	.word	0x0000007b


	//----- nvinfo : EIATTR_SW2861232_WAR
	.align		4
.L_9:
        /*0008*/ 	.byte	0x01, 0x35
	.zero		2


	//----- nvinfo : EIATTR_PARAM_CBANK
	.align		4
        /*000c*/ 	.byte	0x04, 0x0a
        /*000e*/ 	.short	(.L_11 - .L_10)
	.align		4
.L_10:
        /*0010*/ 	.word	index@(.nv.constant0.triton_mm)
        /*0014*/ 	.short	0x0160
        /*0016*/ 	.short	0x001c


	//----- nvinfo : EIATTR_CBANK_PARAM_SIZE
	.align		4
.L_11:
        /*0018*/ 	.byte	0x03, 0x19
        /*001a*/ 	.short	0x001c


	//----- nvinfo : EIATTR_KPARAM_INFO
	.align		4
        /*001c*/ 	.byte	0x04, 0x17
        /*001e*/ 	.short	(.L_13 - .L_12)
.L_12:
        /*0020*/ 	.word	0x00000000
        /*0024*/ 	.short	0x0003
        /*0026*/ 	.short	0x0018
        /*0028*/ 	.byte	0x00, 0xf0, 0x11, 0x00


	//----- nvinfo : EIATTR_KPARAM_INFO
	.align		4
.L_13:
        /*002c*/ 	.byte	0x04, 0x17
        /*002e*/ 	.short	(.L_15 - .L_14)
.L_14:
        /*0030*/ 	.word	0x00000000
        /*0034*/ 	.short	0x0002
        /*0036*/ 	.short	0x0010
        /*0038*/ 	.byte	0x00, 0xf0, 0x21, 0x00


	//----- nvinfo : EIATTR_KPARAM_INFO
	.align		4
.L_15:
        /*003c*/ 	.byte	0x04, 0x17
        /*003e*/ 	.short	(.L_17 - .L_16)
.L_16:
        /*0040*/ 	.word	0x00000000
        /*0044*/ 	.short	0x0001
        /*0046*/ 	.short	0x0008
        /*0048*/ 	.byte	0x00, 0xf0, 0x21, 0x00


	//----- nvinfo : EIATTR_KPARAM_INFO
	.align		4
.L_17:
        /*004c*/ 	.byte	0x04, 0x17
        /*004e*/ 	.short	(.L_19 - .L_18)
.L_18:
        /*0050*/ 	.word	0x00000000
        /*0054*/ 	.short	0x0000
        /*0056*/ 	.short	0x0000
        /*0058*/ 	.byte	0x00, 0xf0, 0x21, 0x00


	//----- nvinfo : EIATTR_MAXREG_COUNT
	.align		4
.L_19:
        /*005c*/ 	.byte	0x03, 0x1b
        /*005e*/ 	.short	0x00ff


	//----- nvinfo : EIATTR_EXIT_INSTR_OFFSETS
	.align		4
        /*0060*/ 	.byte	0x04, 0x1c
        /*0062*/ 	.short	(.L_21 - .L_20)


	//   ....[0]....
.L_20:
        /*0064*/ 	.word	0x00000030


	//   ....[1]....
        /*0068*/ 	.word	0x00005ba0


	//   ....[2]....
        /*006c*/ 	.word	0x00005bf0


	//----- nvinfo : EIATTR_MAX_THREADS
	.align		4
.L_21:
        /*0070*/ 	.byte	0x04, 0x05
        /*0072*/ 	.short	(.L_23 - .L_22)
.L_22:
        /*0074*/ 	.word	0x00000100
        /*0078*/ 	.word	0x00000001
        /*007c*/ 	.word	0x00000001
.L_23:


//--------------------- .nv.rel.action            --------------------------
	.section	.nv.rel.action,"",@"SHT_CUDA_RELOCINFO"
	.align	8
	.sectionentsize	8
        /*0000*/ 	.byte	0x73, 0x00, 0x00, 0x00, 0x00, 0x00, 0x00, 0x00, 0x00, 0x00, 0x00, 0x11, 0x25, 0x00, 0x05, 0x36


//--------------------- .nv.constant0.triton_mm   --------------------------
	.section	.nv.constant0.triton_mm,"a",@progbits
	.align	4
.nv.constant0.triton_mm:
	.zero		380


//--------------------- .text.triton_mm           --------------------------
	.section	.text.triton_mm,"ax",@progbits
	.sectionflags	@"SHF_BARRIERS=1"
	.sectioninfo	@"SHI_REGISTERS=128"
	.align	128
        .global         triton_mm
        .type           triton_mm,@function
        .size           triton_mm,(.L_x_3 - triton_mm)
        .other          triton_mm,@"STO_CUDA_ENTRY STV_DEFAULT"
triton_mm:
.text.triton_mm:
[----:B------:R-:W-:-:S02]  /*0000*/  MOV R1, c[0x0][0x28] ;  /* 0x00000a0000017a02 */ /* 0x000fc40000000f00 */
[----:B------:R-:W-:-:S04]  /*0010*/  MOV R0, c[0x0][0x178] ;  /* 0x00005e0000007a02 */ /* 0x000fc80000000f00 */
[----:B------:R-:W-:-:S13]  /*0020*/  LOP3.LUT P0, RZ, R0, 0x7fffff, RZ, 0xc0, !PT ;  /* 0x007fffff00ff7812 */ /* 0x000fda000780c0ff */
[----:B------:R-:W-:Y:S05]  /*0030*/  @!P0 EXIT ;  /* 0x000000000000894d */ /* 0x000fea0003800000 */
[----:B------:R-:W1:Y:S01]  /*0040*/  S2R R9, SR_CTAID.X ;  /* 0x0000000000097919 */ /* 0x000e620000002500 */
[----:B------:R-:W-:Y:S01]  /*0050*/  IADD3 R0, R0, 0x7f, RZ ;  /* 0x0000007f00007810 */ /* 0x000fe20007ffe0ff */
[----:B------:R-:W-:Y:S01]  /*0060*/  ULDC.64 UR10, c[0x0][0x118] ;  /* 0x00004600000a7ab9 */ /* 0x000fe20000000a00 */
[----:B------:R-:W-:Y:S01]  /*0070*/  IABS R15, c[0x0][0x178] ;  /* 0x00005e00000f7a13 */ /* 0x000fe20000000000 */
[----:B------:R-:W2:Y:S01]  /*0080*/  S2R R16, SR_TID.X ;  /* 0x0000000000107919 */ /* 0x000ea20000002100 */
[----:B------:R-:W-:Y:S01]  /*0090*/  SHF.R.S32.HI R3, RZ, 0x1f, R0 ;  /* 0x0000001fff037819 */ /* 0x000fe20000011400 */
[----:B------:R-:W-:Y:S01]  /*00a0*/  CS2R R28, SRZ ;  /* 0x00000000001c7805 */ /* 0x000fe2000001ff00 */
[----:B------:R-:W-:Y:S01]  /*00b0*/  MOV R23, 0x4 ;  /* 0x0000000400177802 */ /* 0x000fe20000000f00 */
[----:B------:R-:W-:Y:S01]  /*00c0*/  CS2R R30, SRZ ;  /* 0x00000000001e7805 */ /* 0x000fe2000001ff00 */
[----:B------:R-:W-:Y:S01]  /*00d0*/  LEA.HI R3, R3, R0, RZ, 0x7 ;  /* 0x0000000003037211 */ /* 0x000fe200078f38ff */
[----:B------:R-:W-:Y:S01]  /*00e0*/  CS2R R44, SRZ ;  /* 0x00000000002c7805 */ /* 0x000fe2000001ff00 */
[----:B------:R-:W-:Y:S01]  /*00f0*/  MOV R80, 0xffffffe0 ;  /* 0xffffffe000507802 */ /* 0x000fe20000000f00 */
[----:B------:R-:W-:Y:S01]  /*0100*/  CS2R R46, SRZ ;  /* 0x00000000002e7805 */ /* 0x000fe2000001ff00 */
        /* <DEDUP_REMOVED lines=8> */
[----:B------:R-:W-:-:S02]  /*0190*/  UMOV UR4, URZ ;  /* 0x0000003f00047c82 */ /* 0x000fc40008000000 */
[----:B------:R-:W-:Y:S01]  /*01a0*/  UMOV UR6, URZ ;  /* 0x0000003f00067c82 */ /* 0x000fe20008000000 */
[----:B-1----:R-:W-:Y:S01]  /*01b0*/  SHF.R.S32.HI R2, RZ, 0x1f, R9 ;  /* 0x0000001fff027819 */ /* 0x002fe20000011409 */
[----:B------:R-:W-:Y:S01]  /*01c0*/  UMOV UR7, URZ ;  /* 0x0000003f00077c82 */ /* 0x000fe20008000000 */
[----:B------:R-:W-:Y:S01]  /*01d0*/  ISETP.GE.AND P1, PT, R9, RZ, PT ;  /* 0x000000ff0900720c */ /* 0x000fe20003f26270 */
[----:B------:R-:W-:Y:S01]  /*01e0*/  UMOV UR8, 0xc000 ;  /* 0x0000c00000087882 */ /* 0x000fe20000000000 */
[----:B------:R-:W-:Y:S01]  /*01f0*/  LEA.HI R4, R2, R9, RZ, 0x6 ;  /* 0x0000000902047211 */ /* 0x000fe200078f30ff */
[----:B------:R-:W-:Y:S01]  /*0200*/  UMOV UR5, URZ ;  /* 0x0000003f00057c82 */ /* 0x000fe20008000000 */
[----:B--2---:R-:W-:Y:S02]  /*0210*/  SHF.L.U32 R78, R16, 0x2, RZ ;  /* 0x00000002104e7819 */ /* 0x004fe400000006ff */
[----:B------:R-:W-:Y:S02]  /*0220*/  SHF.R.S32.HI R2, RZ, 0x6, R4 ;  /* 0x00000006ff027819 */ /* 0x000fe40000011404 */
[----:B------:R-:W-:-:S02]  /*0230*/  LOP3.LUT R4, R4, 0xffffffc0, RZ, 0xc0, !PT ;  /* 0xffffffc004047812 */ /* 0x000fc400078ec0ff */
[----:B------:R-:W-:Y:S02]  /*0240*/  SHF.L.U32 R0, R2, 0x3, RZ ;  /* 0x0000000302007819 */ /* 0x000fe400000006ff */
[----:B------:R-:W-:Y:S02]  /*0250*/  IADD3 R4, -R4, R9, RZ ;  /* 0x0000000904047210 */ /* 0x000fe40007ffe1ff */
[----:B------:R-:W-:Y:S02]  /*0260*/  LEA.HI.SX32 R3, R3, -R0, 0x19 ;  /* 0x8000000003037211 */ /* 0x000fe400078fcaff */
[----:B------:R-:W-:Y:S02]  /*0270*/  SHF.L.U32 R77, R16, 0x3, RZ ;  /* 0x00000003104d7819 */ /* 0x000fe400000006ff */
[----:B------:R-:W-:Y:S02]  /*0280*/  IMNMX R5, R3, 0x8, PT ;  /* 0x0000000803057817 */ /* 0x000fe40003800200 */
[----:B------:R-:W-:-:S02]  /*0290*/  LOP3.LUT R77, R77, 0x1f80, RZ, 0xc0, !PT ;  /* 0x00001f804d4d7812 */ /* 0x000fc400078ec0ff */
[-C--:B------:R-:W-:Y:S02]  /*02a0*/  IABS R11, R5.reuse ;  /* 0x00000005000b7213 */ /* 0x080fe40000000000 */
[----:B------:R-:W-:Y:S02]  /*02b0*/  IABS R10, R5 ;  /* 0x00000005000a7213 */ /* 0x000fe40000000000 */
[----:B------:R-:W1:Y:S02]  /*02c0*/  I2F.RP R6, R11 ;  /* 0x0000000b00067306 */ /* 0x000e640000209400 */
[----:B------:R-:W-:-:S06]  /*02d0*/  IADD3 R13, RZ, -R10, RZ ;  /* 0x8000000aff0d7210 */ /* 0x000fcc0007ffe0ff */
[----:B-1----:R-:W1:Y:S02]  /*02e0*/  MUFU.RCP R6, R6 ;  /* 0x0000000600067308 */ /* 0x002e640000001000 */
[----:B-1----:R-:W-:-:S06]  /*02f0*/  IADD3 R2, R6, 0xffffffe, RZ ;  /* 0x0ffffffe06027810 */ /* 0x002fcc0007ffe0ff */
[----:B------:R-:W1:Y:S08]  /*0300*/  I2F.RP R6, R15 ;  /* 0x0000000f00067306 */ /* 0x000e700000209400 */
[----:B------:R2:W3:Y:S08]  /*0310*/  F2I.FTZ.U32.TRUNC.NTZ R3, R2 ;  /* 0x0000000200037305 */ /* 0x0004f0000021f000 */
[----:B-1----:R-:W1:Y:S01]  /*0320*/  MUFU.RCP R6, R6 ;  /* 0x0000000600067308 */ /* 0x002e620000001000 */
[----:B--2---:R-:W-:-:S02]  /*0330*/  MOV R2, RZ ;  /* 0x000000ff00027202 */ /* 0x004fc40000000f00 */
[----:B---3--:R-:W-:-:S05]  /*0340*/  IADD3 R8, RZ, -R3, RZ ;  /* 0x80000003ff087210 */ /* 0x008fca0007ffe0ff */
[----:B------:R-:W-:Y:S01]  /*0350*/  IMAD R7, R8, R11, RZ ;  /* 0x0000000b08077224 */ /* 0x000fe200078e02ff */
[----:B------:R-:W-:-:S03]  /*0360*/  IABS R8, R9 ;  /* 0x0000000900087213 */ /* 0x000fc60000000000 */
[----:B------:R-:W-:Y:S01]  /*0370*/  IMAD.HI.U32 R7, R3, R7, R2 ;  /* 0x0000000703077227 */ /* 0x000fe200078e0002 */
[----:B------:R-:W-:Y:S02]  /*0380*/  MOV R3, R8 ;  /* 0x0000000800037202 */ /* 0x000fe40000000f00 */
[----:B------:R-:W-:Y:S02]  /*0390*/  IABS R8, R4 ;  /* 0x0000000400087213 */ /* 0x000fe40000000000 */
[----:B------:R-:W-:Y:S01]  /*03a0*/  LOP3.LUT R4, R4, R5, RZ, 0x3c, !PT ;  /* 0x0000000504047212 */ /* 0x000fe200078e3cff */
[----:B------:R-:W-:-:S03]  /*03b0*/  IMAD.HI.U32 R2, R7, R3, RZ ;  /* 0x0000000307027227 */ /* 0x000fc600078e00ff */
[----:B------:R-:W-:Y:S01]  /*03c0*/  ISETP.GE.AND P3, PT, R4, RZ, PT ;  /* 0x000000ff0400720c */ /* 0x000fe20003f66270 */
[----:B------:R-:W-:Y:S01]  /*03d0*/  IMAD R2, R2, R13, R3 ;  /* 0x0000000d02027224 */ /* 0x000fe200078e0203 */
[----:B-1----:R-:W-:Y:S01]  /*03e0*/  IADD3 R3, R6, 0xffffffe, RZ ;  /* 0x0ffffffe06037810 */ /* 0x002fe20007ffe0ff */
[----:B------:R-:W-:Y:S01]  /*03f0*/  IMAD.HI.U32 R6, R7, R8, RZ ;  /* 0x0000000807067227 */ /* 0x000fe200078e00ff */
[----:B------:R-:W-:Y:S02]  /*0400*/  LOP3.LUT R7, RZ, R5, RZ, 0x33, !PT ;  /* 0x00000005ff077212 */ /* 0x000fe400078e33ff */
[C---:B------:R-:W-:Y:S01]  /*0410*/  ISETP.GT.U32.AND P0, PT, R11.reuse, R2, PT ;  /* 0x000000020b00720c */ /* 0x040fe20003f04070 */
[----:B------:R-:W-:Y:S01]  /*0420*/  IMAD R8, R6, R13, R8 ;  /* 0x0000000d06087224 */ /* 0x000fe200078e0208 */
[----:B------:R-:W1:Y:S04]  /*0430*/  F2I.FTZ.U32.TRUNC.NTZ R3, R3 ;  /* 0x0000000300037305 */ /* 0x000e68000021f000 */
[----:B------:R-:W-:-:S07]  /*0440*/  ISETP.GT.U32.AND P2, PT, R11, R8, PT ;  /* 0x000000080b00720c */ /* 0x000fce0003f44070 */
[----:B------:R-:W-:-:S04]  /*0450*/  @!P0 IADD3 R2, R2, -R11, RZ ;  /* 0x8000000b02028210 */ /* 0x000fc80007ffe0ff */
[----:B------:R-:W-:Y:S02]  /*0460*/  ISETP.GT.U32.AND P0, PT, R11, R2, PT ;  /* 0x000000020b00720c */ /* 0x000fe40003f04070 */
[----:B-1----:R-:W-:Y:S02]  /*0470*/  IADD3 R10, RZ, -R3, RZ ;  /* 0x80000003ff0a7210 */ /* 0x002fe40007ffe0ff */
[----:B------:R-:W-:Y:S02]  /*0480*/  @!P2 IADD3 R8, R8, -R11, RZ ;  /* 0x8000000b0808a210 */ /* 0x000fe40007ffe0ff */
[----:B------:R-:W-:-:S07]  /*0490*/  @!P2 IADD3 R6, R6, 0x1, RZ ;  /* 0x000000010606a810 */ /* 0x000fce0007ffe0ff */
[-C--:B------:R-:W-:Y:S02]  /*04a0*/  @!P0 IADD3 R2, R2, -R11.reuse, RZ ;  /* 0x8000000b02028210 */ /* 0x080fe40007ffe0ff */
[----:B------:R-:W-:Y:S02]  /*04b0*/  ISETP.NE.AND P0, PT, R5, RZ, PT ;  /* 0x000000ff0500720c */ /* 0x000fe40003f05270 */
[----:B------:R-:W-:Y:S02]  /*04c0*/  @!P1 IADD3 R2, -R2, RZ, RZ ;  /* 0x000000ff02029210 */ /* 0x000fe40007ffe1ff */
[----:B------:R-:W-:Y:S02]  /*04d0*/  ISETP.GE.U32.AND P1, PT, R8, R11, PT ;  /* 0x0000000b0800720c */ /* 0x000fe40003f26070 */
[----:B------:R-:W-:Y:S02]  /*04e0*/  SEL R9, R7, R2, !P0 ;  /* 0x0000000207097207 */ /* 0x000fe40004000000 */
[----:B------:R-:W-:-:S02]  /*04f0*/  SHF.R.U32.HI R2, RZ, 0x3, R16 ;  /* 0x00000003ff027819 */ /* 0x000fc40000011610 */
[----:B------:R-:W-:Y:S01]  /*0500*/  IADD3 R0, R0, R9, RZ ;  /* 0x0000000900007210 */ /* 0x000fe20007ffe0ff */
[----:B------:R-:W-:Y:S01]  /*0510*/  IMAD R9, R10, R15, RZ ;  /* 0x0000000f0a097224 */ /* 0x000fe200078e02ff */
[----:B------:R-:W-:Y:S02]  /*0520*/  SGXT.U32 R5, R2, 0x5 ;  /* 0x000000050205781a */ /* 0x000fe40000000000 */
[----:B------:R-:W-:Y:S02]  /*0530*/  SHF.L.U32 R0, R0, 0x7, RZ ;  /* 0x0000000700007819 */ /* 0x000fe400000006ff */
[----:B------:R-:W-:Y:S02]  /*0540*/  MOV R2, RZ ;  /* 0x000000ff00027202 */ /* 0x000fe40000000f00 */
[C---:B------:R-:W-:Y:S02]  /*0550*/  LOP3.LUT R18, R0.reuse, R5, RZ, 0xfc, !PT ;  /* 0x0000000500127212 */ /* 0x040fe400078efcff */
[----:B------:R-:W-:Y:S01]  /*0560*/  LOP3.LUT R19, R0, 0x20, R5, 0xfe, !PT ;  /* 0x0000002000137812 */ /* 0x000fe200078efe05 */
[----:B------:R-:W-:Y:S01]  /*0570*/  IMAD.HI.U32 R2, R3, R9, R2 ;  /* 0x0000000903027227 */ /* 0x000fe200078e0002 */
[----:B------:R-:W-:-:S02]  /*0580*/  IABS R9, R18 ;  /* 0x0000001200097213 */ /* 0x000fc40000000000 */
[----:B------:R-:W-:Y:S02]  /*0590*/  IABS R11, R19 ;  /* 0x00000013000b7213 */ /* 0x000fe40000000000 */
[--C-:B------:R-:W-:Y:S01]  /*05a0*/  LOP3.LUT R20, R0, 0x40, R5.reuse, 0xfe, !PT ;  /* 0x0000004000147812 */ /* 0x100fe200078efe05 */
[----:B------:R-:W-:Y:S01]  /*05b0*/  IMAD.HI.U32 R3, R2, R9, RZ ;  /* 0x0000000902037227 */ /* 0x000fe200078e00ff */
[----:B------:R-:W-:Y:S02]  /*05c0*/  LOP3.LUT R21, R0, 0x60, R5, 0xfe, !PT ;  /* 0x0000006000157812 */ /* 0x000fe400078efe05 */
[----:B------:R-:W-:Y:S01]  /*05d0*/  IABS R13, R20 ;  /* 0x00000014000d7213 */ /* 0x000fe20000000000 */
[C---:B------:R-:W-:Y:S01]  /*05e0*/  IMAD.HI.U32 R4, R2.reuse, R11, RZ ;  /* 0x0000000b02047227 */ /* 0x040fe200078e00ff */
[----:B------:R-:W-:Y:S02]  /*05f0*/  IABS R17, R21 ;  /* 0x0000001500117213 */ /* 0x000fe40000000000 */
[----:B------:R-:W-:Y:S01]  /*0600*/  IADD3 R10, -R3, RZ, RZ ;  /* 0x000000ff030a7210 */ /* 0x000fe20007ffe1ff */
[----:B------:R-:W-:Y:S01]  /*0610*/  IMAD.HI.U32 R8, R2, R13, RZ ;  /* 0x0000000d02087227 */ /* 0x000fe200078e00ff */
[----:B------:R-:W-:-:S02]  /*0620*/  IADD3 R12, -R4, RZ, RZ ;  /* 0x000000ff040c7210 */ /* 0x000fc40007ffe1ff */
[----:B------:R-:W-:Y:S01]  /*0630*/  @P1 IADD3 R6, R6, 0x1, RZ ;  /* 0x0000000106061810 */ /* 0x000fe20007ffe0ff */
[----:B------:R-:W-:Y:S01]  /*0640*/  IMAD.HI.U32 R2, R2, R17, RZ ;  /* 0x0000001102027227 */ /* 0x000fe200078e00ff */
[----:B------:R-:W-:Y:S02]  /*0650*/  IADD3 R14, -R8, RZ, RZ ;  /* 0x000000ff080e7210 */ /* 0x000fe40007ffe1ff */
[----:B------:R-:W-:Y:S01]  /*0660*/  @!P3 IADD3 R6, -R6, RZ, RZ ;  /* 0x000000ff0606b210 */ /* 0x000fe20007ffe1ff */
[C---:B------:R-:W-:Y:S01]  /*0670*/  IMAD R4, R15.reuse, R10, R9 ;  /* 0x0000000a0f047224 */ /* 0x040fe200078e0209 */
[----:B------:R-:W-:Y:S01]  /*0680*/  IADD3 R2, -R2, RZ, RZ ;  /* 0x000000ff02027210 */ /* 0x000fe20007ffe1ff */
[C---:B------:R-:W-:Y:S01]  /*0690*/  IMAD R8, R15.reuse, R12, R11 ;  /* 0x0000000c0f087224 */ /* 0x040fe200078e020b */
[----:B------:R-:W-:Y:S01]  /*06a0*/  SHF.R.U32.HI R3, RZ, 0x4, R16 ;  /* 0x00000004ff037819 */ /* 0x000fe20000011610 */
[C---:B------:R-:W-:Y:S01]  /*06b0*/  IMAD R9, R15.reuse, R14, R13 ;  /* 0x0000000e0f097224 */ /* 0x040fe200078e020d */
[C---:B------:R-:W-:Y:S01]  /*06c0*/  ISETP.GT.U32.AND P1, PT, R15.reuse, R4, PT ;  /* 0x000000040f00720c */ /* 0x040fe20003f24070 */
[C---:B------:R-:W-:Y:S01]  /*06d0*/  IMAD R10, R15.reuse, R2, R17 ;  /* 0x000000020f0a7224 */ /* 0x040fe200078e0211 */
[----:B------:R-:W-:-:S02]  /*06e0*/  ISETP.GT.U32.AND P2, PT, R15, R8, PT ;  /* 0x000000080f00720c */ /* 0x000fc40003f44070 */
[C---:B------:R-:W-:Y:S02]  /*06f0*/  ISETP.GT.U32.AND P3, PT, R15.reuse, R9, PT ;  /* 0x000000090f00720c */ /* 0x040fe40003f64070 */
[----:B------:R-:W-:Y:S02]  /*0700*/  ISETP.GT.U32.AND P4, PT, R15, R10, PT ;  /* 0x0000000a0f00720c */ /* 0x000fe40003f84070 */
[----:B------:R-:W-:Y:S02]  /*0710*/  SGXT.U32 R3, R3, 0x4 ;  /* 0x000000040303781a */ /* 0x000fe40000000000 */
[----:B------:R-:W-:Y:S02]  /*0720*/  SEL R6, R7, R6, !P0 ;  /* 0x0000000607067207 */ /* 0x000fe40004000000 */
[----:B------:R-:W-:Y:S02]  /*0730*/  LOP3.LUT R2, R0, R3, RZ, 0xfc, !PT ;  /* 0x0000000300027212 */ /* 0x000fe400078efcff */
[----:B------:R-:W-:-:S02]  /*0740*/  @!P1 IADD3 R4, R4, -R15, RZ ;  /* 0x8000000f04049210 */ /* 0x000fc40007ffe0ff */
[-C--:B------:R-:W-:Y:S02]  /*0750*/  @!P2 IADD3 R8, R8, -R15.reuse, RZ ;  /* 0x8000000f0808a210 */ /* 0x080fe40007ffe0ff */
[----:B------:R-:W-:Y:S02]  /*0760*/  ISETP.GT.U32.AND P6, PT, R15, R4, PT ;  /* 0x000000040f00720c */ /* 0x000fe40003fc4070 */
[-C--:B------:R-:W-:Y:S02]  /*0770*/  @!P3 IADD3 R9, R9, -R15.reuse, RZ ;  /* 0x8000000f0909b210 */ /* 0x080fe40007ffe0ff */
[----:B------:R-:W-:Y:S02]  /*0780*/  @!P4 IADD3 R10, R10, -R15, RZ ;  /* 0x8000000f0a0ac210 */ /* 0x000fe40007ffe0ff */
[----:B------:R-:W-:Y:S02]  /*0790*/  SHF.R.S32.HI R0, RZ, 0x19, R6 ;  /* 0x00000019ff007819 */ /* 0x000fe40000011406 */
[----:B------:R-:W-:-:S02]  /*07a0*/  SHF.L.U32 R3, R6, 0x6, RZ ;  /* 0x0000000606037819 */ /* 0x000fc400000006ff */
[C---:B------:R-:W-:Y:S02]  /*07b0*/  ISETP.GT.U32.AND P1, PT, R15.reuse, R8, PT ;  /* 0x000000080f00720c */ /* 0x040fe40003f24070 */
[C---:B------:R-:W-:Y:S02]  /*07c0*/  ISETP.GT.U32.AND P2, PT, R15.reuse, R9, PT ;  /* 0x000000090f00720c */ /* 0x040fe40003f44070 */
[----:B------:R-:W-:Y:S02]  /*07d0*/  ISETP.GT.U32.AND P3, PT, R15, R10, PT ;  /* 0x0000000a0f00720c */ /* 0x000fe40003f64070 */
[----:B------:R-:W-:Y:S02]  /*07e0*/  ISETP.GE.AND P0, PT, R18, RZ, PT ;  /* 0x000000ff1200720c */ /* 0x000fe40003f06270 */
[----:B------:R-:W-:Y:S02]  /*07f0*/  SGXT R0, R0, 0x1 ;  /* 0x000000010000781a */ /* 0x000fe40000000200 */
[----:B------:R-:W-:-:S02]  /*0800*/  LOP3.LUT R7, R3, R5, RZ, 0xfc, !PT ;  /* 0x0000000503077212 */ /* 0x000fc400078efcff */
[----:B------:R-:W-:Y:S02]  /*0810*/  ISETP.GE.AND P4, PT, R19, RZ, PT ;  /* 0x000000ff1300720c */ /* 0x000fe40003f86270 */
[----:B------:R-:W-:Y:S02]  /*0820*/  ISETP.GE.AND P5, PT, R20, RZ, PT ;  /* 0x000000ff1400720c */ /* 0x000fe40003fa6270 */
[----:B------:R-:W-:Y:S02]  /*0830*/  @!P6 IADD3 R4, R4, -R15, RZ ;  /* 0x8000000f0404e210 */ /* 0x000fe40007ffe0ff */
[----:B------:R-:W-:Y:S02]  /*0840*/  ISETP.GE.AND P6, PT, R21, RZ, PT ;  /* 0x000000ff1500720c */ /* 0x000fe40003fc6270 */
[----:B------:R-:W-:Y:S02]  /*0850*/  LEA.HI R6, R0, R7, RZ, 0x9 ;  /* 0x0000000700067211 */ /* 0x000fe400078f48ff */
[----:B------:R-:W-:-:S02]  /*0860*/  LOP3.LUT R11, R3, 0x20, R5, 0xfe, !PT ;  /* 0x00000020030b7812 */ /* 0x000fc400078efe05 */
[----:B------:R-:W-:Y:S02]  /*0870*/  LOP3.LUT R6, R6, 0xfffffe00, RZ, 0xc0, !PT ;  /* 0xfffffe0006067812 */ /* 0x000fe400078ec0ff */
[----:B------:R-:W-:Y:S02]  /*0880*/  LEA.HI R0, R0, R11, RZ, 0x9 ;  /* 0x0000000b00007211 */ /* 0x000fe400078f48ff */
[-C--:B------:R-:W-:Y:S02]  /*0890*/  @!P1 IADD3 R8, R8, -R15.reuse, RZ ;  /* 0x8000000f08089210 */ /* 0x080fe40007ffe0ff */
[-C--:B------:R-:W-:Y:S02]  /*08a0*/  @!P2 IADD3 R9, R9, -R15.reuse, RZ ;  /* 0x8000000f0909a210 */ /* 0x080fe40007ffe0ff */
[----:B------:R-:W-:Y:S02]  /*08b0*/  IADD3 R6, R7, -R6, RZ ;  /* 0x8000000607067210 */ /* 0x000fe40007ffe0ff */
[----:B------:R-:W-:-:S02]  /*08c0*/  @!P3 IADD3 R10, R10, -R15, RZ ;  /* 0x8000000f0a0ab210 */ /* 0x000fc40007ffe0ff */
[----:B------:R-:W-:Y:S02]  /*08d0*/  ISETP.NE.AND P1, PT, RZ, c[0x0][0x178], PT ;  /* 0x00005e00ff007a0c */ /* 0x000fe40003f25270 */
[----:B------:R-:W-:Y:S02]  /*08e0*/  LOP3.LUT R7, RZ, c[0x0][0x178], RZ, 0x33, !PT ;  /* 0x00005e00ff077a12 */ /* 0x000fe400078e33ff */
[----:B------:R-:W-:Y:S02]  /*08f0*/  @!P0 IADD3 R4, -R4, RZ, RZ ;  /* 0x000000ff04048210 */ /* 0x000fe40007ffe1ff */
[----:B------:R-:W-:Y:S02]  /*0900*/  LOP3.LUT R0, R0, 0xfffffe00, RZ, 0xc0, !PT ;  /* 0xfffffe0000007812 */ /* 0x000fe400078ec0ff */
[----:B------:R-:W-:Y:S02]  /*0910*/  @!P4 IADD3 R8, -R8, RZ, RZ ;  /* 0x000000ff0808c210 */ /* 0x000fe40007ffe1ff */
[----:B------:R-:W-:-:S02]  /*0920*/  @!P5 IADD3 R9, -R9, RZ, RZ ;  /* 0x000000ff0909d210 */ /* 0x000fc40007ffe1ff */
[----:B------:R-:W-:Y:S02]  /*0930*/  @!P6 IADD3 R10, -R10, RZ, RZ ;  /* 0x000000ff0a0ae210 */ /* 0x000fe40007ffe1ff */
[----:B------:R-:W-:Y:S02]  /*0940*/  LOP3.LUT R17, R78, 0x1c, RZ, 0xc0, !PT ;  /* 0x0000001c4e117812 */ /* 0x000fe400078ec0ff */
[----:B------:R-:W-:Y:S02]  /*0950*/  SEL R14, R7, R4, !P1 ;  /* 0x00000004070e7207 */ /* 0x000fe40004800000 */
[----:B------:R-:W-:Y:S01]  /*0960*/  IADD3 R12, R11, -R0, RZ ;  /* 0x800000000b0c7210 */ /* 0x000fe20007ffe0ff */
[--C-:B------:R-:W-:Y:S01]  /*0970*/  IMAD R6, R6, 0x750, R17.reuse ;  /* 0x0000075006067824 */ /* 0x100fe200078e0211 */
[C---:B------:R-:W-:Y:S01]  /*0980*/  SEL R18, R7.reuse, R8, !P1 ;  /* 0x0000000807127207 */ /* 0x040fe20004800000 */
[--C-:B------:R-:W-:Y:S01]  /*0990*/  IMAD R14, R14, 0x750, R17.reuse ;  /* 0x000007500e0e7824 */ /* 0x100fe200078e0211 */
[----:B------:R-:W-:Y:S01]  /*09a0*/  SEL R20, R7, R9, !P1 ;  /* 0x0000000907147207 */ /* 0x000fe20004800000 */
[--C-:B------:R-:W-:Y:S01]  /*09b0*/  IMAD R12, R12, 0x750, R17.reuse ;  /* 0x000007500c0c7824 */ /* 0x100fe200078e0211 */
[----:B------:R-:W-:Y:S01]  /*09c0*/  LOP3.LUT R0, R5, 0x20, RZ, 0xfc, !PT ;  /* 0x0000002005007812 */ /* 0x000fe200078efcff */
[--C-:B------:R-:W-:Y:S01]  /*09d0*/  IMAD R18, R18, 0x750, R17.reuse ;  /* 0x0000075012127824 */ /* 0x100fe200078e0211 */
[----:B------:R-:W-:Y:S01]  /*09e0*/  SEL R10, R7, R10, !P1 ;  /* 0x0000000a070a7207 */ /* 0x000fe20004800000 */
[----:B------:R-:W-:Y:S01]  /*09f0*/  IMAD R20, R20, 0x750, R17 ;  /* 0x0000075014147824 */ /* 0x000fe200078e0211 */
[C---:B------:R-:W-:Y:S01]  /*0a00*/  LEA R85, R5.reuse, R17, 0x5 ;  /* 0x0000001105557211 */ /* 0x040fe200078e28ff */
[----:B------:R-:W-:Y:S01]  /*0a10*/  IMAD.WIDE R14, R14, R23, c[0x0][0x160] ;  /* 0x000058000e0e7625 */ /* 0x000fe200078e0217 */
[----:B------:R-:W-:-:S02]  /*0a20*/  LOP3.LUT R4, R5, 0x40, RZ, 0xfc, !PT ;  /* 0x0000004005047812 */ /* 0x000fc400078efcff */
[----:B------:R-:W-:Y:S01]  /*0a30*/  LOP3.LUT R5, R5, 0x60, RZ, 0xfc, !PT ;  /* 0x0000006005057812 */ /* 0x000fe200078efcff */
[----:B------:R-:W-:Y:S01]  /*0a40*/  IMAD R10, R10, 0x750, R17 ;  /* 0x000007500a0a7824 */ /* 0x000fe200078e0211 */
[----:B------:R-:W-:Y:S01]  /*0a50*/  LEA R0, R0, R17, 0x5 ;  /* 0x0000001100007211 */ /* 0x000fe200078e28ff */
[----:B------:R-:W-:Y:S01]  /*0a60*/  IMAD.WIDE R18, R18, R23, c[0x0][0x160] ;  /* 0x0000580012127625 */ /* 0x000fe200078e0217 */
[-C--:B------:R-:W-:Y:S02]  /*0a70*/  LEA R4, R4, R17.reuse, 0x5 ;  /* 0x0000001104047211 */ /* 0x080fe400078e28ff */
[----:B------:R-:W-:Y:S01]  /*0a80*/  LEA R5, R5, R17, 0x5 ;  /* 0x0000001105057211 */ /* 0x000fe200078e28ff */
[-C--:B------:R-:W-:Y:S01]  /*0a90*/  IMAD.WIDE R24, R6, R23.reuse, c[0x0][0x168] ;  /* 0x00005a0006187625 */ /* 0x080fe200078e0217 */
[----:B------:R-:W-:Y:S02]  /*0aa0*/  SHF.L.U32 R85, R85, 0x2, RZ ;  /* 0x0000000255557819 */ /* 0x000fe400000006ff */
[----:B------:R-:W-:Y:S01]  /*0ab0*/  SHF.L.U32 R83, R0, 0x2, RZ ;  /* 0x0000000200537819 */ /* 0x000fe200000006ff */
[-C--:B------:R-:W-:Y:S01]  /*0ac0*/  IMAD.WIDE R26, R12, R23.reuse, c[0x0][0x168] ;  /* 0x00005a000c1a7625 */ /* 0x080fe200078e0217 */
[----:B------:R-:W-:Y:S01]  /*0ad0*/  SHF.L.U32 R81, R4, 0x2, RZ ;  /* 0x0000000204517819 */ /* 0x000fe200000006ff */
[----:B------:R1:W-:Y:S01]  /*0ae0*/  LDGSTS.E.BYPASS.128 [R85], [R14.64] ;  /* 0x000000000e557fae */ /* 0x0003e2000b901c4a */
[----:B------:R-:W-:Y:S01]  /*0af0*/  SHF.L.U32 R79, R5, 0x2, RZ ;  /* 0x00000002054f7819 */ /* 0x000fe200000006ff */
[-C--:B------:R-:W-:Y:S01]  /*0b00*/  IMAD.WIDE R20, R20, R23.reuse, c[0x0][0x160] ;  /* 0x0000580014147625 */ /* 0x080fe200078e0217 */
[----:B------:R-:W-:Y:S01]  /*0b10*/  IADD3 R4, P1, R14, 0x180, RZ ;  /* 0x000001800e047810 */ /* 0x000fe20007f3e0ff */
[----:B------:R2:W-:Y:S01]  /*0b20*/  LDGSTS.E.BYPASS.128 [R83], [R18.64] ;  /* 0x0000000012537fae */ /* 0x0005e2000b901c4a */
[----:B------:R-:W-:Y:S01]  /*0b30*/  IADD3 R5, P0, R18, 0x180, RZ ;  /* 0x0000018012057810 */ /* 0x000fe20007f1e0ff */
[----:B------:R-:W-:Y:S01]  /*0b40*/  IMAD.WIDE R22, R10, R23, c[0x0][0x160] ;  /* 0x000058000a167625 */ /* 0x000fe200078e0217 */
[----:B------:R-:W-:Y:S01]  /*0b50*/  IADD3.X R6, RZ, R15, RZ, P1, !PT ;  /* 0x0000000fff067210 */ /* 0x000fe20000ffe4ff */
[----:B------:R3:W-:Y:S01]  /*0b60*/  LDGSTS.E.BYPASS.128 [R81], [R20.64] ;  /* 0x0000000014517fae */ /* 0x0007e2000b901c4a */
[----:B------:R-:W-:-:S02]  /*0b70*/  IADD3.X R8, RZ, R19, RZ, P0, !PT ;  /* 0x00000013ff087210 */ /* 0x000fc400007fe4ff */
[----:B------:R-:W-:Y:S01]  /*0b80*/  IADD3 R7, P1, R20, 0x180, RZ ;  /* 0x0000018014077810 */ /* 0x000fe20007f3e0ff */
[----:B------:R4:W-:Y:S01]  /*0b90*/  LDGSTS.E.BYPASS.128 [R79], [R22.64] ;  /* 0x00000000164f7fae */ /* 0x0009e2000b901c4a */
[----:B------:R-:W-:Y:S02]  /*0ba0*/  IADD3 R9, P0, R22, 0x180, RZ ;  /* 0x0000018016097810 */ /* 0x000fe40007f1e0ff */
[----:B------:R-:W-:Y:S01]  /*0bb0*/  IADD3.X R10, RZ, R21, RZ, P1, !PT ;  /* 0x00000015ff0a7210 */ /* 0x000fe20000ffe4ff */
[----:B------:R-:W0:Y:S01]  /*0bc0*/  LDGDEPBAR ;  /* 0x00000000000079af */ /* 0x000e220000000000 */
[----:B------:R-:W-:Y:S02]  /*0bd0*/  IADD3.X R12, RZ, R23, RZ, P0, !PT ;  /* 0x00000017ff0c7210 */ /* 0x000fe400007fe4ff */
[----:B------:R-:W-:Y:S01]  /*0be0*/  IADD3 R11, P1, R24, 0x180, RZ ;  /* 0x00000180180b7810 */ /* 0x000fe20007f3e0ff */
[----:B------:R1:W-:Y:S01]  /*0bf0*/  LDGSTS.E.BYPASS.128 [R85+0xc000], [R24.64] ;  /* 0x0c00000018557fae */ /* 0x0003e2000b901c4a */
[----:B------:R-:W-:-:S02]  /*0c00*/  IADD3 R13, P0, R26, 0x180, RZ ;  /* 0x000001801a0d7810 */ /* 0x000fc40007f1e0ff */
[----:B------:R-:W-:Y:S01]  /*0c10*/  IADD3 R76, -R17, 0x6f0, RZ ;  /* 0x000006f0114c7810 */ /* 0x000fe20007ffe1ff */
[----:B------:R1:W-:Y:S01]  /*0c20*/  LDGSTS.E.BYPASS.128 [R83+0xc000], [R26.64] ;  /* 0x0c0000001a537fae */ /* 0x0003e2000b901c4a */
[----:B------:R-:W-:Y:S02]  /*0c30*/  MOV R0, 0x2 ;  /* 0x0000000200007802 */ /* 0x000fe40000000f00 */
[----:B------:R-:W-:Y:S01]  /*0c40*/  LOP3.LUT R78, R78, 0x3c, RZ, 0xc0, !PT ;  /* 0x0000003c4e4e7812 */ /* 0x000fe200078ec0ff */
[----:B------:R-:W0:Y:S01]  /*0c50*/  LDGDEPBAR ;  /* 0x00000000000079af */ /* 0x000e220000000000 */
[----:B------:R-:W-:-:S03]  /*0c60*/  IMNMX.U32 R76, R76, 0x6f0, PT ;  /* 0x000006f04c4c7817 */ /* 0x000fc60003800000 */
[----:B------:R-:W-:Y:S06]  /*0c70*/  BAR.SYNC 0x0 ;  /* 0x0000000000007b1d */ /* 0x000fec0000000000 */
[----:B------:R-:W-:Y:S01]  /*0c80*/  @!PT LDS RZ, [RZ] ;  /* 0x00000000fffff984 */ /* 0x000fe20000000800 */
[----:B------:R-:W-:Y:S01]  /*0c90*/  @!PT LDS RZ, [RZ] ;  /* 0x00000000fffff984 */ /* 0x000fe20000000800 */
[----:B------:R-:W-:Y:S01]  /*0ca0*/  @!PT LDS RZ, [RZ] ;  /* 0x00000000fffff984 */ /* 0x000fe20000000800 */
[----:B------:R1:W-:Y:S04]  /*0cb0*/  LDGSTS.E.BYPASS.128 [R85+0x4000], [R14.64+0x80] ;  /* 0x040000800e557fae */ /* 0x0003e8000b901c4a */
[----:B------:R2:W-:Y:S04]  /*0cc0*/  LDGSTS.E.BYPASS.128 [R83+0x4000], [R18.64+0x80] ;  /* 0x0400008012537fae */ /* 0x0005e8000b901c4a */
[----:B------:R3:W-:Y:S04]  /*0cd0*/  LDGSTS.E.BYPASS.128 [R81+0x4000], [R20.64+0x80] ;  /* 0x0400008014517fae */ /* 0x0007e8000b901c4a */
[----:B------:R4:W-:Y:S04]  /*0ce0*/  LDGSTS.E.BYPASS.128 [R79+0x4000], [R22.64+0x80] ;  /* 0x04000080164f7fae */ /* 0x0009e8000b901c4a */
[----:B------:R-:W0:Y:S04]  /*0cf0*/  LDGDEPBAR ;  /* 0x00000000000079af */ /* 0x000e280000000000 */
[----:B------:R1:W-:Y:S04]  /*0d00*/  LDGSTS.E.BYPASS.128 [R85+0xe000], [R24.64+0x80] ;  /* 0x0e00008018557fae */ /* 0x0003e8000b901c4a */
[----:B------:R1:W-:Y:S04]  /*0d10*/  LDGSTS.E.BYPASS.128 [R83+0xe000], [R26.64+0x80] ;  /* 0x0e0000801a537fae */ /* 0x0003e8000b901c4a */
[----:B------:R-:W0:Y:S04]  /*0d20*/  LDGDEPBAR ;  /* 0x00000000000079af */ /* 0x000e280000000000 */
[----:B------:R-:W-:Y:S06]  /*0d30*/  BAR.SYNC 0x0 ;  /* 0x0000000000007b1d */ /* 0x000fec0000000000 */
[----:B------:R-:W-:Y:S01]  /*0d40*/  @!PT LDS RZ, [RZ] ;  /* 0x00000000fffff984 */ /* 0x000fe20000000800 */
[----:B------:R-:W-:Y:S01]  /*0d50*/  @!PT LDS RZ, [RZ] ;  /* 0x00000000fffff984 */ /* 0x000fe20000000800 */
[----:B------:R-:W-:Y:S01]  /*0d60*/  @!PT LDS RZ, [RZ] ;  /* 0x00000000fffff984 */ /* 0x000fe20000000800 */
[----:B------:R1:W-:Y:S04]  /*0d70*/  LDGSTS.E.BYPASS.128 [R85+0x8000], [R14.64+0x100] ;  /* 0x080001000e557fae */ /* 0x0003e8000b901c4a */
[----:B------:R2:W-:Y:S04]  /*0d80*/  LDGSTS.E.BYPASS.128 [R83+0x8000], [R18.64+0x100] ;  /* 0x0800010012537fae */ /* 0x0005e8000b901c4a */
[----:B------:R3:W-:Y:S04]  /*0d90*/  LDGSTS.E.BYPASS.128 [R81+0x8000], [R20.64+0x100] ;  /* 0x0800010014517fae */ /* 0x0007e8000b901c4a */
[----:B------:R4:W-:Y:S01]  /*0da0*/  LDGSTS.E.BYPASS.128 [R79+0x8000], [R22.64+0x100] ;  /* 0x08000100164f7fae */ /* 0x0009e2000b901c4a */
[----:B-1----:R-:W-:-:S02]  /*0db0*/  IADD3.X R14, RZ, R25, RZ, P1, !PT ;  /* 0x00000019ff0e7210 */ /* 0x002fc40000ffe4ff */
[----:B------:R-:W-:Y:S01]  /*0dc0*/  IADD3.X R15, RZ, R27, RZ, P0, !PT ;  /* 0x0000001bff0f7210 */ /* 0x000fe200007fe4ff */
[----:B------:R-:W0:Y:S04]  /*0dd0*/  LDGDEPBAR ;  /* 0x00000000000079af */ /* 0x000e280000000000 */
[----:B------:R1:W-:Y:S01]  /*0de0*/  LDGSTS.E.BYPASS.128 [R85+0x10000], [R24.64+0x100] ;  /* 0x1000010018557fae */ /* 0x0003e2000b901c4a */
[----:B---3--:R-:W-:-:S03]  /*0df0*/  CS2R R20, SRZ ;  /* 0x0000000000147805 */ /* 0x008fc6000001ff00 */
[----:B------:R3:W-:Y:S01]  /*0e00*/  LDGSTS.E.BYPASS.128 [R83+0x10000], [R26.64+0x100] ;  /* 0x100001001a537fae */ /* 0x0007e2000b901c4a */
[----:B----4-:R-:W-:-:S03]  /*0e10*/  CS2R R22, SRZ ;  /* 0x0000000000167805 */ /* 0x010fc6000001ff00 */
[----:B------:R-:W0:Y:S01]  /*0e20*/  LDGDEPBAR ;  /* 0x00000000000079af */ /* 0x000e220000000000 */
[----:B-1----:R-:W-:Y:S01]  /*0e30*/  CS2R R24, SRZ ;  /* 0x0000000000187805 */ /* 0x002fe2000001ff00 */
[----:B---3--:R-:W-:Y:S01]  /*0e40*/  CS2R R26, SRZ ;  /* 0x00000000001a7805 */ /* 0x008fe2000001ff00 */
[----:B------:R-:W-:-:S04]  /*0e50*/  DEPBAR.LE SB0, 0x4 ;  /* 0x000081000000791a */ /* 0x000fc80000000000 */
[----:B--2---:R-:W-:Y:S06]  /*0e60*/  BAR.SYNC 0x0 ;  /* 0x0000000000007b1d */ /* 0x004fec0000000000 */
.L_x_1:
[----:B------:R-:W-:Y:S01]  /*0e70*/  LEA R82, R78, UR8, 0x7 ;  /* 0x000000084e527c11 */ /* 0x000fe2000f8e38ff */
[----:B------:R-:W-:Y:S01]  /*0e80*/  LDS.128 R16, [R77.X4+UR5] ;  /* 0x000000054d107984 */ /* 0x000fe20008004c00 */
[----:B------:R-:W-:Y:S01]  /*0e90*/  IADD3 R0, R0, 0x1, RZ ;  /* 0x0000000100007810 */ /* 0x000fe20007ffe0ff */
[----:B------:R-:W-:Y:S01]  /*0ea0*/  UIADD3 UR4, UR4, 0x1, URZ ;  /* 0x0000000104047890 */ /* 0x000fe2000fffe03f */
[----:B------:R-:W-:Y:S01]  /*0eb0*/  IADD3 R80, R80, 0x20, RZ ;  /* 0x0000002050507810 */ /* 0x000fe20007ffe0ff */
[----:B------:R-:W1:Y:S01]  /*0ec0*/  LDS.128 R48, [R82+0x80] ;  /* 0x0000800052307984 */ /* 0x000e620000000c00 */
[C---:B------:R-:W-:Y:S01]  /*0ed0*/  ISETP.GE.AND P0, PT, R0.reuse, 0x3, PT ;  /* 0x000000030000780c */ /* 0x040fe20003f06270 */
[----:B------:R-:W-:Y:S02]  /*0ee0*/  UISETP.GE.AND UP0, UPT, UR4, 0x3, UPT ;  /* 0x000000030400788c */ /* 0x000fe4000bf06270 */
[----:B------:R-:W2:Y:S01]  /*0ef0*/  LDS.128 R52, [R82+0x100] ;  /* 0x0001000052347984 */ /* 0x000ea20000000c00 */
[----:B------:R-:W-:Y:S01]  /*0f00*/  SEL R0, R0, RZ, !P0 ;  /* 0x000000ff00007207 */ /* 0x000fe20004000000 */
[----:B------:R-:W-:-:S02]  /*0f10*/  USEL UR4, UR4, URZ, !UP0 ;  /* 0x0000003f04047287 */ /* 0x000fc4000c000000 */
[----:B------:R-:W3:Y:S02]  /*0f20*/  LDS.128 R40, [R82] ;  /* 0x0000000052287984 */ /* 0x000ee40000000c00 */
[----:B------:R-:W-:Y:S02]  /*0f30*/  ULEA UR8, UR4, 0xc000, 0xd ;  /* 0x0000c00004087891 */ /* 0x000fe4000f8e683f */
[----:B------:R-:W4:Y:S04]  /*0f40*/  LDS.128 R64, [R82+0x180] ;  /* 0x0001800052407984 */ /* 0x000f280000000c00 */
[----:B------:R-:W4:Y:S04]  /*0f50*/  LDS.128 R68, [R77.X4+UR5+0x80] ;  /* 0x000080054d447984 */ /* 0x000f280008004c00 */
[----:B------:R-:W4:Y:S01]  /*0f60*/  LDS.128 R56, [R77.X4+UR5+0x100] ;  /* 0x000100054d387984 */ /* 0x000f220008004c00 */
[C---:B-1----:R-:W-:Y:S01]  /*0f70*/  FFMA R84, R16.reuse, R48, R73 ;  /* 0x0000003010547223 */ /* 0x042fe20000000049 */
[----:B--2---:R-:W-:-:S03]  /*0f80*/  FFMA R74, R16, R52, R74 ;  /* 0x00000034104a7223 */ /* 0x004fc6000000004a */
[C---:B------:R-:W-:Y:S01]  /*0f90*/  FFMA R89, R17.reuse, R49, R84 ;  /* 0x0000003111597223 */ /* 0x040fe20000000054 */
[----:B---3--:R-:W-:Y:S01]  /*0fa0*/  FFMA R72, R16, R40, R72 ;  /* 0x0000002810487223 */ /* 0x008fe20000000048 */
[C---:B------:R-:W-:Y:S02]  /*0fb0*/  FFMA R87, R17.reuse, R53, R74 ;  /* 0x0000003511577223 */ /* 0x040fe4000000004a */
[----:B------:R-:W-:Y:S01]  /*0fc0*/  FFMA R84, R18, R50, R89 ;  /* 0x0000003212547223 */ /* 0x000fe20000000059 */
[----:B----4-:R-:W-:Y:S01]  /*0fd0*/  FFMA R16, R16, R64, R75 ;  /* 0x0000004010107223 */ /* 0x010fe2000000004b */
[C---:B------:R-:W-:Y:S01]  /*0fe0*/  FFMA R91, R17.reuse, R41, R72 ;  /* 0x00000029115b7223 */ /* 0x040fe20000000048 */
[C---:B------:R-:W-:Y:S01]  /*0ff0*/  FFMA R86, R18.reuse, R54, R87 ;  /* 0x0000003612567223 */ /* 0x040fe20000000057 */
[----:B------:R-:W1:Y:S01]  /*1000*/  LDS.128 R72, [R77.X4+UR5+0x180] ;  /* 0x000180054d487984 */ /* 0x000e620008004c00 */
[----:B------:R-:W-:Y:S01]  /*1010*/  FFMA R17, R17, R65, R16 ;  /* 0x0000004111117223 */ /* 0x000fe20000000010 */
[C---:B------:R-:W-:Y:S01]  /*1020*/  FFMA R16, R18.reuse, R42, R91 ;  /* 0x0000002a12107223 */ /* 0x040fe2000000005b */
[C---:B------:R-:W-:Y:S01]  /*1030*/  FFMA R89, R19.reuse, R51, R84 ;  /* 0x0000003313597223 */ /* 0x040fe20000000054 */
[C---:B------:R-:W-:Y:S01]  /*1040*/  FFMA R91, R19.reuse, R55, R86 ;  /* 0x00000037135b7223 */ /* 0x040fe20000000056 */
[----:B------:R-:W-:Y:S01]  /*1050*/  FFMA R18, R18, R66, R17 ;  /* 0x0000004212127223 */ /* 0x000fe20000000011 */
[C---:B------:R-:W-:Y:S01]  /*1060*/  FFMA R87, R19.reuse, R43, R16 ;  /* 0x0000002b13577223 */ /* 0x040fe20000000010 */
[C---:B------:R-:W-:Y:S01]  /*1070*/  FFMA R16, R68.reuse, R48, R61 ;  /* 0x0000003044107223 */ /* 0x040fe2000000003d */
[C---:B------:R-:W-:Y:S01]  /*1080*/  FFMA R62, R68.reuse, R52, R62 ;  /* 0x00000034443e7223 */ /* 0x040fe2000000003e */
[----:B------:R-:W-:Y:S01]  /*1090*/  FFMA R93, R19, R67, R18 ;  /* 0x00000043135d7223 */ /* 0x000fe20000000012 */
[C---:B------:R-:W-:Y:S01]  /*10a0*/  FFMA R18, R68.reuse, R64, R63 ;  /* 0x0000004044127223 */ /* 0x040fe2000000003f */
[C---:B------:R-:W-:Y:S01]  /*10b0*/  FFMA R95, R69.reuse, R49, R16 ;  /* 0x00000031455f7223 */ /* 0x040fe20000000010 */
[-C--:B------:R-:W-:Y:S01]  /*10c0*/  FFMA R60, R68, R40.reuse, R60 ;  /* 0x00000028443c7223 */ /* 0x080fe2000000003c */
[C---:B------:R-:W-:Y:S01]  /*10d0*/  FFMA R63, R69.reuse, R53, R62 ;  /* 0x00000035453f7223 */ /* 0x040fe2000000003e */
[C---:B------:R-:W-:Y:S01]  /*10e0*/  FFMA R61, R69.reuse, R65, R18 ;  /* 0x00000041453d7223 */ /* 0x040fe20000000012 */
[----:B------:R-:W-:Y:S01]  /*10f0*/  FFMA R36, R56, R40, R36 ;  /* 0x0000002838247223 */ /* 0x000fe20000000024 */
[----:B------:R-:W2:Y:S01]  /*1100*/  LDS.128 R16, [R77.X4+UR5+0x2000] ;  /* 0x002000054d107984 */ /* 0x000ea20008004c00 */
        /* <DEDUP_REMOVED lines=8> */
[C---:B------:R-:W-:Y:S01]  /*1190*/  FFMA R62, R56.reuse, R64, R39 ;  /* 0x00000040383e7223 */ /* 0x040fe20000000027 */
[----:B------:R-:W-:Y:S01]  /*11a0*/  FFMA R38, R56, R48, R37 ;  /* 0x0000003038267223 */ /* 0x000fe20000000025 */
[----:B------:R-:W-:Y:S01]  /*11b0*/  FFMA R99, R71, R67, R68 ;  /* 0x0000004347637223 */ /* 0x000fe20000000044 */
[C---:B------:R-:W-:Y:S01]  /*11c0*/  FFMA R63, R57.reuse, R53, R60 ;  /* 0x00000035393f7223 */ /* 0x040fe2000000003c */
[C---:B------:R-:W-:Y:S01]  /*11d0*/  FFMA R61, R57.reuse, R65, R62 ;  /* 0x00000041393d7223 */ /* 0x040fe2000000003e */
[C---:B------:R-:W-:Y:S01]  /*11e0*/  FFMA R69, R57.reuse, R49, R38 ;  /* 0x0000003139457223 */ /* 0x040fe20000000026 */
[----:B------:R-:W-:Y:S01]  /*11f0*/  FFMA R57, R57, R41, R36 ;  /* 0x0000002939397223 */ /* 0x000fe20000000024 */
[C---:B------:R-:W-:Y:S01]  /*1200*/  FFMA R60, R58.reuse, R54, R63 ;  /* 0x000000363a3c7223 */ /* 0x040fe2000000003f */
[----:B------:R-:W3:Y:S01]  /*1210*/  LDS.128 R36, [R77.X4+UR5+0x2080] ;  /* 0x002080054d247984 */ /* 0x000ee20008004c00 */
[C---:B------:R-:W-:Y:S01]  /*1220*/  FFMA R56, R58.reuse, R50, R69 ;  /* 0x000000323a387223 */ /* 0x040fe20000000045 */
[C---:B------:R-:W-:Y:S01]  /*1230*/  FFMA R62, R58.reuse, R66, R61 ;  /* 0x000000423a3e7223 */ /* 0x040fe2000000003d */
[----:B------:R-:W-:Y:S01]  /*1240*/  FFMA R58, R58, R42, R57 ;  /* 0x0000002a3a3a7223 */ /* 0x000fe20000000039 */
[C---:B------:R-:W-:Y:S01]  /*1250*/  FFMA R107, R59.reuse, R55, R60 ;  /* 0x000000373b6b7223 */ /* 0x040fe2000000003c */
[C---:B------:R-:W-:Y:S01]  /*1260*/  FFMA R105, R59.reuse, R51, R56 ;  /* 0x000000333b697223 */ /* 0x040fe20000000038 */
[----:B------:R-:W-:Y:S01]  /*1270*/  FFMA R109, R59, R67, R62 ;  /* 0x000000433b6d7223 */ /* 0x000fe2000000003e */
[C---:B-1----:R-:W-:Y:S01]  /*1280*/  FFMA R32, R72.reuse, R40, R32 ;  /* 0x0000002848207223 */ /* 0x042fe20000000020 */
[C---:B------:R-:W-:Y:S01]  /*1290*/  FFMA R56, R72.reuse, R64, R35 ;  /* 0x0000004048387223 */ /* 0x040fe20000000023 */
[C---:B------:R-:W-:Y:S01]  /*12a0*/  FFMA R34, R72.reuse, R52, R34 ;  /* 0x0000003448227223 */ /* 0x040fe20000000022 */
[----:B------:R-:W-:Y:S01]  /*12b0*/  FFMA R72, R72, R48, R33 ;  /* 0x0000003048487223 */ /* 0x000fe20000000021 */
        /* <DEDUP_REMOVED lines=8> */
[----:B------:R-:W1:Y:S01]  /*1340*/  LDS.128 R32, [R77.X4+UR5+0x2100] ;  /* 0x002100054d207984 */ /* 0x000e620008004c00 */
[C---:B------:R-:W-:Y:S01]  /*1350*/  FFMA R121, R75.reuse, R43, R56 ;  /* 0x0000002b4b797223 */ /* 0x040fe20000000038 */
[----:B------:R-:W-:Y:S01]  /*1360*/  FFMA R119, R75, R67, R60 ;  /* 0x000000434b777223 */ /* 0x000fe2000000003c */
[----:B------:R-:W-:Y:S01]  /*1370*/  FFMA R74, R74, R50, R73 ;  /* 0x000000324a4a7223 */ /* 0x000fe20000000049 */
[C---:B--2---:R-:W-:Y:S01]  /*1380*/  FFMA R56, R16.reuse, R64, R27 ;  /* 0x0000004010387223 */ /* 0x044fe2000000001b */
        /* <DEDUP_REMOVED lines=9> */
[----:B------:R-:W-:Y:S01]  /*1420*/  FFMA R115, R75, R51, R74 ;  /* 0x000000334b737223 */ /* 0x000fe2000000004a */
[----:B------:R-:W2:Y:S01]  /*1430*/  LDS.128 R24, [R77.X4+UR5+0x2180] ;  /* 0x002180054d187984 */ /* 0x000ea20008004c00 */
[C---:B------:R-:W-:Y:S01]  /*1440*/  FFMA R74, R18.reuse, R42, R57 ;  /* 0x0000002a124a7223 */ /* 0x040fe20000000039 */
[----:B------:R-:W-:Y:S01]  /*1450*/  FFMA R18, R18, R50, R17 ;  /* 0x0000003212127223 */ /* 0x000fe20000000011 */
[C---:B------:R-:W-:Y:S01]  /*1460*/  FFMA R125, R19.reuse, R55, R16 ;  /* 0x00000037137d7223 */ /* 0x040fe20000000010 */
[C---:B------:R-:W-:Y:S01]  /*1470*/  FFMA R72, R19.reuse, R67, R72 ;  /* 0x0000004313487223 */ /* 0x040fe20000000048 */
[C---:B------:R-:W-:Y:S01]  /*1480*/  FFMA R74, R19.reuse, R43, R74 ;  /* 0x0000002b134a7223 */ /* 0x040fe2000000004a */
[C---:B---3--:R-:W-:Y:S01]  /*1490*/  FFMA R20, R36.reuse, R40, R20 ;  /* 0x0000002824147223 */ /* 0x048fe20000000014 */
        /* <DEDUP_REMOVED lines=11> */
[----:B------:R-:W-:Y:S01]  /*1550*/  LDS.128 R16, [R77.X4+UR5+0x10] ;  /* 0x000010054d107984 */ /* 0x000fe20008004c00 */
[----:B------:R-:W-:Y:S01]  /*1560*/  FFMA R101, R71, R43, R70 ;  /* 0x0000002b47657223 */ /* 0x000fe20000000046 */
[----:B------:R-:W-:Y:S01]  /*1570*/  FFMA R37, R37, R65, R36 ;  /* 0x0000004125257223 */ /* 0x000fe20000000024 */
[C---:B------:R-:W-:Y:S01]  /*1580*/  FFMA R86, R39.reuse, R55, R86 ;  /* 0x0000003727567223 */ /* 0x040fe20000000056 */
[----:B------:R-:W3:Y:S01]  /*1590*/  LDS.128 R20, [R82+0x90] ;  /* 0x0000900052147984 */ /* 0x000ee20000000c00 */
[C---:B------:R-:W-:Y:S01]  /*15a0*/  FFMA R84, R39.reuse, R51, R84 ;  /* 0x0000003327547223 */ /* 0x040fe20000000054 */
[----:B------:R-:W-:Y:S01]  /*15b0*/  FFMA R88, R38, R66, R37 ;  /* 0x0000004226587223 */ /* 0x000fe20000000025 */
[C---:B-1----:R-:W-:Y:S01]  /*15c0*/  FFMA R38, R32.reuse, R64, R47 ;  /* 0x0000004020267223 */ /* 0x042fe2000000002f */
[----:B------:R-:W1:Y:S01]  /*15d0*/  LDS.128 R56, [R82+0x110] ;  /* 0x0001100052387984 */ /* 0x000e620000000c00 */
[C---:B------:R-:W-:Y:S01]  /*15e0*/  FFMA R36, R32.reuse, R48, R45 ;  /* 0x0000003020247223 */ /* 0x040fe2000000002d */
[C---:B------:R-:W-:Y:S01]  /*15f0*/  FFMA R88, R39.reuse, R67, R88 ;  /* 0x0000004327587223 */ /* 0x040fe20000000058 */
[----:B------:R-:W-:Y:S01]  /*1600*/  FFMA R90, R39, R43, R90 ;  /* 0x0000002b275a7223 */ /* 0x000fe2000000005a */
[----:B------:R-:W4:Y:S01]  /*1610*/  LDS.128 R60, [R82+0x10] ;  /* 0x00001000523c7984 */ /* 0x000f220000000c00 */
[C---:B------:R-:W-:Y:S01]  /*1620*/  FFMA R45, R33.reuse, R65, R38 ;  /* 0x00000041212d7223 */ /* 0x040fe20000000026 */
[----:B------:R-:W-:Y:S01]  /*1630*/  FFMA R73, R33, R49, R36 ;  /* 0x0000003121497223 */ /* 0x000fe20000000024 */
[C---:B------:R-:W-:Y:S01]  /*1640*/  FFMA R46, R32.reuse, R52, R46 ;  /* 0x00000034202e7223 */ /* 0x040fe2000000002e */
[----:B------:R-:W4:Y:S01]  /*1650*/  LDS.128 R68, [R82+0x190] ;  /* 0x0001900052447984 */ /* 0x000f220000000c00 */
[----:B------:R-:W-:-:S02]  /*1660*/  FFMA R32, R32, R40, R44 ;  /* 0x0000002820207223 */ /* 0x000fc4000000002c */
[C---:B------:R-:W-:Y:S01]  /*1670*/  FFMA R47, R33.reuse, R53, R46 ;  /* 0x00000035212f7223 */ /* 0x040fe2000000002e */
[----:B------:R-:W4:Y:S01]  /*1680*/  LDS.128 R36, [R77.X4+UR5+0x90] ;  /* 0x000090054d247984 */ /* 0x000f220008004c00 */
[----:B------:R-:W-:Y:S01]  /*1690*/  FFMA R33, R33, R41, R32 ;  /* 0x0000002921217223 */ /* 0x000fe20000000020 */
[C---:B--2---:R-:W-:Y:S01]  /*16a0*/  FFMA R30, R24.reuse, R52, R30 ;  /* 0x00000034181e7223 */ /* 0x044fe2000000001e */
[C---:B------:R-:W-:Y:S01]  /*16b0*/  FFMA R48, R24.reuse, R48, R29 ;  /* 0x0000003018307223 */ /* 0x040fe2000000001d */
[C---:B------:R-:W-:Y:S01]  /*16c0*/  FFMA R64, R24.reuse, R64, R31 ;  /* 0x0000004018407223 */ /* 0x040fe2000000001f */
[----:B------:R-:W-:Y:S01]  /*16d0*/  FFMA R24, R24, R40, R28 ;  /* 0x0000002818187223 */ /* 0x000fe2000000001c */
[C---:B------:R-:W-:Y:S01]  /*16e0*/  FFMA R53, R25.reuse, R53, R30 ;  /* 0x0000003519357223 */ /* 0x040fe2000000001e */
[C---:B------:R-:W-:Y:S01]  /*16f0*/  FFMA R49, R25.reuse, R49, R48 ;  /* 0x0000003119317223 */ /* 0x040fe20000000030 */
[----:B------:R-:W2:Y:S01]  /*1700*/  LDS.128 R28, [R77.X4+UR5+0x110] ;  /* 0x000110054d1c7984 */ /* 0x000ea20008004c00 */
[C---:B------:R-:W-:Y:S01]  /*1710*/  FFMA R65, R25.reuse, R65, R64 ;  /* 0x0000004119417223 */ /* 0x040fe20000000040 */
[----:B------:R-:W-:Y:S01]  /*1720*/  FFMA R25, R25, R41, R24 ;  /* 0x0000002919197223 */ /* 0x000fe20000000018 */
[C---:B------:R-:W-:Y:S01]  /*1730*/  FFMA R46, R34.reuse, R66, R45 ;  /* 0x00000042222e7223 */ /* 0x040fe2000000002d */
[C---:B------:R-:W-:Y:S01]  /*1740*/  FFMA R44, R34.reuse, R54, R47 ;  /* 0x00000036222c7223 */ /* 0x040fe2000000002f */
[-C--:B------:R-:W-:Y:S01]  /*1750*/  FFMA R32, R34, R50.reuse, R73 ;  /* 0x0000003222207223 */ /* 0x080fe20000000049 */
[C---:B------:R-:W-:Y:S01]  /*1760*/  FFMA R50, R26.reuse, R50, R49 ;  /* 0x000000321a327223 */ /* 0x040fe20000000031 */
[C---:B------:R-:W-:Y:S01]  /*1770*/  FFMA R66, R26.reuse, R66, R65 ;  /* 0x000000421a427223 */ /* 0x040fe20000000041 */
[C---:B------:R-:W-:Y:S01]  /*1780*/  FFMA R54, R26.reuse, R54, R53 ;  /* 0x000000361a367223 */ /* 0x040fe20000000035 */
[-C--:B------:R-:W-:Y:S01]  /*1790*/  FFMA R26, R26, R42.reuse, R25 ;  /* 0x0000002a1a1a7223 */ /* 0x080fe20000000019 */
[----:B------:R-:W-:Y:S01]  /*17a0*/  FFMA R34, R34, R42, R33 ;  /* 0x0000002a22227223 */ /* 0x000fe20000000021 */
[C---:B------:R-:W-:Y:S01]  /*17b0*/  FFMA R73, R35.reuse, R51, R32 ;  /* 0x0000003323497223 */ /* 0x040fe20000000020 */
[----:B------:R-:W-:Y:S01]  /*17c0*/  FFMA R103, R35, R67, R46 ;  /* 0x0000004323677223 */ /* 0x000fe2000000002e */
[----:B------:R-:W-:Y:S01]  /*17d0*/  FFMA R65, R27, R43, R26 ;  /* 0x0000002b1b417223 */ /* 0x000fe2000000001a */
[C---:B------:R-:W-:Y:S01]  /*17e0*/  FFMA R75, R35.reuse, R55, R44 ;  /* 0x00000037234b7223 */ /* 0x040fe2000000002c */
[----:B------:R-:W-:Y:S01]  /*17f0*/  FFMA R111, R35, R43, R34 ;  /* 0x0000002b236f7223 */ /* 0x000fe20000000022 */
[C---:B---3--:R-:W-:Y:S01]  /*1800*/  FFMA R26, R16.reuse, R20, R89 ;  /* 0x00000014101a7223 */ /* 0x048fe20000000059 */
[C---:B------:R-:W-:Y:S01]  /*1810*/  FFMA R67, R27.reuse, R67, R66 ;  /* 0x000000431b437223 */ /* 0x040fe20000000042 */
[C---:B------:R-:W-:Y:S01]  /*1820*/  FFMA R55, R27.reuse, R55, R54 ;  /* 0x000000371b377223 */ /* 0x040fe20000000036 */
[----:B------:R-:W-:Y:S01]  /*1830*/  FFMA R53, R27, R51, R50 ;  /* 0x000000331b357223 */ /* 0x000fe20000000032 */
[C---:B-1----:R-:W-:Y:S01]  /*1840*/  FFMA R32, R16.reuse, R56, R91 ;  /* 0x0000003810207223 */ /* 0x042fe2000000005b */
[C---:B------:R-:W-:Y:S01]  /*1850*/  FFMA R35, R17.reuse, R21, R26 ;  /* 0x0000001511237223 */ /* 0x040fe2000000001a */
[----:B------:R-:W1:Y:S01]  /*1860*/  LDS.128 R48, [R77.X4+UR5+0x2110] ;  /* 0x002110054d307984 */ /* 0x000e620008004c00 */
[----:B----4-:R-:W-:Y:S01]  /*1870*/  FFMA R24, R16, R60, R87 ;  /* 0x0000003c10187223 */ /* 0x010fe20000000057 */
[C---:B------:R-:W-:Y:S01]  /*1880*/  FFMA R33, R17.reuse, R57, R32 ;  /* 0x0000003911217223 */ /* 0x040fe20000000020 */
[----:B------:R-:W-:Y:S01]  /*1890*/  FFMA R32, R18, R22, R35 ;  /* 0x0000001612207223 */ /* 0x000fe20000000023 */
[----:B------:R-:W-:Y:S01]  /*18a0*/  LDS.128 R44, [R77.X4+UR5+0x20] ;  /* 0x000020054d2c7984 */ /* 0x000fe20008004c00 */
[----:B------:R-:W-:Y:S01]  /*18b0*/  FFMA R16, R16, R68, R93 ;  /* 0x0000004410107223 */ /* 0x000fe2000000005d */
[C---:B------:R-:W-:Y:S01]  /*18c0*/  FFMA R41, R17.reuse, R61, R24 ;  /* 0x0000003d11297223 */ /* 0x040fe20000000018 */
[C---:B------:R-:W-:Y:S01]  /*18d0*/  FFMA R34, R18.reuse, R58, R33 ;  /* 0x0000003a12227223 */ /* 0x040fe20000000021 */
[----:B------:R-:W3:Y:S01]  /*18e0*/  LDS.128 R24, [R77.X4+UR5+0x190] ;  /* 0x000190054d187984 */ /* 0x000ee20008004c00 */
[----:B------:R-:W-:Y:S01]  /*18f0*/  FFMA R17, R17, R69, R16 ;  /* 0x0000004511117223 */ /* 0x000fe20000000010 */
[----:B------:R-:W-:Y:S01]  /*1900*/  FFMA R16, R18, R62, R41 ;  /* 0x0000003e12107223 */ /* 0x000fe20000000029 */
[C---:B------:R-:W-:Y:S01]  /*1910*/  FFMA R89, R19.reuse, R23, R32 ;  /* 0x0000001713597223 */ /* 0x040fe20000000020 */
[----:B------:R-:W-:Y:S01]  /*1920*/  FFMA R32, R36, R68, R99 ;  /* 0x0000004424207223 */ /* 0x000fe20000000063 */
[----:B------:R-:W-:Y:S01]  /*1930*/  FFMA R18, R18, R70, R17 ;  /* 0x0000004612127223 */ /* 0x000fe20000000011 */
[----:B------:R-:W-:Y:S01]  /*1940*/  FFMA R87, R19, R63, R16 ;  /* 0x0000003f13577223 */ /* 0x000fe20000000010 */
[C---:B------:R-:W-:Y:S01]  /*1950*/  FFMA R16, R36.reuse, R20, R95 ;  /* 0x0000001424107223 */ /* 0x040fe2000000005f */
        /* <DEDUP_REMOVED lines=8> */
[C---:B------:R-:W-:Y:S01]  /*19e0*/  FFMA R36, R38.reuse, R70, R33 ;  /* 0x0000004626247223 */ /* 0x040fe20000000021 */
[----:B------:R-:W4:Y:S01]  /*19f0*/  LDS.128 R16, [R77.X4+UR5+0x2010] ;  /* 0x002010054d107984 */ /* 0x000f220008004c00 */
[C---:B------:R-:W-:Y:S01]  /*1a00*/  FFMA R34, R38.reuse, R58, R35 ;  /* 0x0000003a26227223 */ /* 0x040fe20000000023 */
[C---:B------:R-:W-:Y:S01]  /*1a10*/  FFMA R32, R38.reuse, R22, R41 ;  /* 0x0000001626207223 */ /* 0x040fe20000000029 */
[C---:B------:R-:W-:Y:S01]  /*1a20*/  FFMA R99, R39.reuse, R71, R36 ;  /* 0x0000004727637223 */ /* 0x040fe20000000024 */
        /* <DEDUP_REMOVED lines=11> */
[----:B-1----:R-:W-:Y:S01]  /*1ae0*/  FFMA R52, R48, R68, R103 ;  /* 0x0000004430347223 */ /* 0x002fe20000000067 */
[C---:B------:R-:W-:Y:S01]  /*1af0*/  FFMA R35, R29.reuse, R57, R34 ;  /* 0x000000391d237223 */ /* 0x040fe20000000022 */
[----:B------:R-:W-:Y:S01]  /*1b00*/  FFMA R29, R29, R61, R28 ;  /* 0x0000003d1d1d7223 */ /* 0x000fe2000000001c */
[C---:B------:R-:W-:Y:S01]  /*1b10*/  FFMA R28, R30.reuse, R22, R41 ;  /* 0x000000161e1c7223 */ /* 0x040fe20000000029 */
[C---:B------:R-:W-:Y:S01]  /*1b20*/  FFMA R34, R30.reuse, R70, R33 ;  /* 0x000000461e227223 */ /* 0x040fe20000000021 */
[C---:B------:R-:W-:Y:S01]  /*1b30*/  FFMA R32, R30.reuse, R58, R35 ;  /* 0x0000003a1e207223 */ /* 0x040fe20000000023 */
[----:B------:R-:W-:Y:S01]  /*1b40*/  FFMA R30, R30, R62, R29 ;  /* 0x0000003e1e1e7223 */ /* 0x000fe2000000001d */
[C---:B------:R-:W-:Y:S01]  /*1b50*/  FFMA R105, R31.reuse, R23, R28 ;  /* 0x000000171f697223 */ /* 0x040fe2000000001c */
[C---:B---3--:R-:W-:Y:S01]  /*1b60*/  FFMA R28, R24.reuse, R60, R121 ;  /* 0x0000003c181c7223 */ /* 0x048fe20000000079 */
[C---:B------:R-:W-:Y:S01]  /*1b70*/  FFMA R107, R31.reuse, R59, R32 ;  /* 0x0000003b1f6b7223 */ /* 0x040fe20000000020 */
[----:B------:R-:W-:Y:S01]  /*1b80*/  FFMA R113, R31, R63, R30 ;  /* 0x0000003f1f717223 */ /* 0x000fe2000000001e */
[C---:B------:R-:W-:Y:S01]  /*1b90*/  FFMA R32, R24.reuse, R68, R119 ;  /* 0x0000004418207223 */ /* 0x040fe20000000077 */
[C---:B------:R-:W-:Y:S01]  /*1ba0*/  FFMA R30, R24.reuse, R56, R117 ;  /* 0x00000038181e7223 */ /* 0x040fe20000000075 */
[----:B------:R-:W-:Y:S01]  /*1bb0*/  FFMA R24, R24, R20, R115 ;  /* 0x0000001418187223 */ /* 0x000fe20000000073 */
[----:B------:R-:W-:Y:S01]  /*1bc0*/  FFMA R33, R25, R61, R28 ;  /* 0x0000003d19217223 */ /* 0x000fe2000000001c */
[----:B------:R-:W-:Y:S01]  /*1bd0*/  FFMA R109, R31, R71, R34 ;  /* 0x000000471f6d7223 */ /* 0x000fe20000000022 */
        /* <DEDUP_REMOVED lines=9> */
[C---:B----4-:R-:W-:Y:S01]  /*1c70*/  FFMA R74, R16.reuse, R60, R74 ;  /* 0x0000003c104a7223 */ /* 0x050fe2000000004a */
[C---:B------:R-:W-:Y:S01]  /*1c80*/  FFMA R72, R16.reuse, R68, R72 ;  /* 0x0000004410487223 */ /* 0x040fe20000000048 */
[C---:B------:R-:W-:Y:S01]  /*1c90*/  FFMA R24, R16.reuse, R56, R125 ;  /* 0x0000003810187223 */ /* 0x040fe2000000007d */
[----:B------:R-:W-:Y:S01]  /*1ca0*/  FFMA R16, R16, R20, R123 ;  /* 0x0000001410107223 */ /* 0x000fe2000000007b */
[C---:B------:R-:W-:Y:S01]  /*1cb0*/  FFMA R117, R27.reuse, R59, R28 ;  /* 0x0000003b1b757223 */ /* 0x040fe2000000001c */
[----:B------:R-:W-:Y:S01]  /*1cc0*/  FFMA R115, R27, R23, R26 ;  /* 0x000000171b737223 */ /* 0x000fe2000000001a */
[C---:B------:R-:W-:Y:S01]  /*1cd0*/  FFMA R29, R17.reuse, R61, R74 ;  /* 0x0000003d111d7223 */ /* 0x040fe2000000004a */
[C---:B------:R-:W-:Y:S01]  /*1ce0*/  FFMA R25, R17.reuse, R69, R72 ;  /* 0x0000004511197223 */ /* 0x040fe20000000048 */
[C---:B------:R-:W-:Y:S01]  /*1cf0*/  FFMA R27, R17.reuse, R57, R24 ;  /* 0x00000039111b7223 */ /* 0x040fe20000000018 */
[----:B------:R-:W-:Y:S01]  /*1d00*/  FFMA R17, R17, R21, R16 ;  /* 0x0000001511117223 */ /* 0x000fe20000000010 */
[----:B------:R-:W1:Y:S01]  /*1d10*/  LDS.128 R40, [R77.X4+UR5+0x2190] ;  /* 0x002190054d287984 */ /* 0x000e620008004c00 */
[C---:B------:R-:W-:Y:S01]  /*1d20*/  FFMA R66, R18.reuse, R62, R29 ;  /* 0x0000003e12427223 */ /* 0x040fe2000000001d */
[C---:B------:R-:W-:Y:S01]  /*1d30*/  FFMA R64, R18.reuse, R70, R25 ;  /* 0x0000004612407223 */ /* 0x040fe20000000019 */
[C---:B------:R-:W-:Y:S01]  /*1d40*/  FFMA R16, R18.reuse, R58, R27 ;  /* 0x0000003a12107223 */ /* 0x040fe2000000001b */
[----:B------:R-:W-:Y:S01]  /*1d50*/  FFMA R18, R18, R22, R17 ;  /* 0x0000001612127223 */ /* 0x000fe20000000011 */
[C---:B--2---:R-:W-:Y:S01]  /*1d60*/  FFMA R84, R36.reuse, R20, R84 ;  /* 0x0000001424547223 */ /* 0x044fe20000000054 */
[C---:B------:R-:W-:Y:S01]  /*1d70*/  FFMA R86, R36.reuse, R56, R86 ;  /* 0x0000003824567223 */ /* 0x040fe20000000056 */
        /* <DEDUP_REMOVED lines=11> */
[----:B------:R-:W2:Y:S01]  /*1e30*/  LDS.128 R28, [R82+0x20] ;  /* 0x00002000521c7984 */ /* 0x000ea20000000c00 */
[----:B------:R-:W-:Y:S01]  /*1e40*/  FFMA R37, R37, R69, R88 ;  /* 0x0000004525257223 */ /* 0x000fe20000000058 */
[----:B------:R-:W-:Y:S01]  /*1e50*/  FFMA R86, R38, R62, R25 ;  /* 0x0000003e26567223 */ /* 0x000fe20000000019 */
[----:B------:R-:W-:Y:S01]  /*1e60*/  FFMA R36, R48, R20, R73 ;  /* 0x0000001430247223 */ /* 0x000fe20000000049 */
[----:B------:R-:W3:Y:S01]  /*1e70*/  LDS.128 R16, [R82+0xa0] ;  /* 0x0000a00052107984 */ /* 0x000ee20000000c00 */
[----:B------:R-:W-:Y:S01]  /*1e80*/  FFMA R84, R38, R70, R37 ;  /* 0x0000004626547223 */ /* 0x000fe20000000025 */
[C---:B------:R-:W-:Y:S01]  /*1e90*/  FFMA R38, R48.reuse, R56, R75 ;  /* 0x0000003830267223 */ /* 0x040fe2000000004b */
[C---:B------:R-:W-:Y:S01]  /*1ea0*/  FFMA R74, R39.reuse, R59, R74 ;  /* 0x0000003b274a7223 */ /* 0x040fe2000000004a */
[----:B------:R-:W4:Y:S01]  /*1eb0*/  LDS.128 R24, [R82+0x120] ;  /* 0x0001200052187984 */ /* 0x000f220000000c00 */
[C---:B------:R-:W-:Y:S01]  /*1ec0*/  FFMA R84, R39.reuse, R71, R84 ;  /* 0x0000004727547223 */ /* 0x040fe20000000054 */
[C---:B------:R-:W-:Y:S01]  /*1ed0*/  FFMA R72, R39.reuse, R23, R72 ;  /* 0x0000001727487223 */ /* 0x040fe20000000048 */
[----:B------:R-:W-:Y:S01]  /*1ee0*/  FFMA R86, R39, R63, R86 ;  /* 0x0000003f27567223 */ /* 0x000fe20000000056 */
[----:B------:R-:W4:Y:S01]  /*1ef0*/  LDS.128 R32, [R82+0x1a0] ;  /* 0x0001a00052207984 */ /* 0x000f220000000c00 */
[C---:B------:R-:W-:Y:S01]  /*1f00*/  FFMA R75, R49.reuse, R57, R38 ;  /* 0x00000039314b7223 */ /* 0x040fe20000000026 */
[C---:B------:R-:W-:Y:S01]  /*1f10*/  FFMA R103, R49.reuse, R21, R36 ;  /* 0x0000001531677223 */ /* 0x040fe20000000024 */
[----:B------:R-:W-:Y:S01]  /*1f20*/  FFMA R48, R48, R60, R111 ;  /* 0x0000003c30307223 */ /* 0x000fe2000000006f */
[----:B------:R-:W4:Y:S01]  /*1f30*/  LDS.128 R36, [R77.X4+UR5+0xa0] ;  /* 0x0000a0054d247984 */ /* 0x000f220008004c00 */
[C---:B------:R-:W-:Y:S01]  /*1f40*/  FFMA R73, R49.reuse, R69, R52 ;  /* 0x0000004531497223 */ /* 0x040fe20000000034 */
[C---:B------:R-:W-:Y:S01]  /*1f50*/  FFMA R52, R50.reuse, R58, R75 ;  /* 0x0000003a32347223 */ /* 0x040fe2000000004b */
[----:B------:R-:W-:Y:S01]  /*1f60*/  FFMA R49, R49, R61, R48 ;  /* 0x0000003d31317223 */ /* 0x000fe20000000030 */
[C---:B------:R-:W-:Y:S01]  /*1f70*/  FFMA R48, R50.reuse, R22, R103 ;  /* 0x0000001632307223 */ /* 0x040fe20000000067 */
[----:B------:R-:W-:Y:S01]  /*1f80*/  FFMA R54, R50, R70, R73 ;  /* 0x0000004632367223 */ /* 0x000fe20000000049 */
[----:B-1----:R-:W-:Y:S01]  /*1f90*/  FFMA R20, R40, R20, R53 ;  /* 0x0000001428147223 */ /* 0x002fe20000000035 */
        /* <DEDUP_REMOVED lines=10> */
[----:B------:R-:W1:Y:S01]  /*2040*/  LDS.128 R48, [R77.X4+UR5+0x120] ;  /* 0x000120054d307984 */ /* 0x000e620008004c00 */
[C---:B------:R-:W-:Y:S01]  /*2050*/  FFMA R57, R41.reuse, R57, R56 ;  /* 0x0000003929397223 */ /* 0x040fe20000000038 */
[----:B------:R-:W-:Y:S01]  /*2060*/  FFMA R41, R41, R61, R40 ;  /* 0x0000003d29297223 */ /* 0x000fe20000000028 */
[C---:B------:R-:W-:Y:S01]  /*2070*/  FFMA R22, R42.reuse, R22, R21 ;  /* 0x000000162a167223 */ /* 0x040fe20000000015 */
[C---:B------:R-:W-:Y:S01]  /*2080*/  FFMA R70, R42.reuse, R70, R69 ;  /* 0x000000462a467223 */ /* 0x040fe20000000045 */
[C---:B------:R-:W-:Y:S01]  /*2090*/  FFMA R58, R42.reuse, R58, R57 ;  /* 0x0000003a2a3a7223 */ /* 0x040fe20000000039 */
[----:B------:R-:W-:Y:S01]  /*20a0*/  FFMA R42, R42, R62, R41 ;  /* 0x0000003e2a2a7223 */ /* 0x000fe20000000029 */
[C---:B------:R-:W-:Y:S01]  /*20b0*/  FFMA R67, R43.reuse, R23, R22 ;  /* 0x000000172b437223 */ /* 0x040fe20000000016 */
[C---:B--2---:R-:W-:Y:S01]  /*20c0*/  FFMA R20, R44.reuse, R28, R87 ;  /* 0x0000001c2c147223 */ /* 0x044fe20000000057 */
[C---:B------:R-:W-:Y:S01]  /*20d0*/  FFMA R71, R43.reuse, R71, R70 ;  /* 0x000000472b477223 */ /* 0x040fe20000000046 */
[C---:B------:R-:W-:Y:S01]  /*20e0*/  FFMA R65, R43.reuse, R59, R58 ;  /* 0x0000003b2b417223 */ /* 0x040fe2000000003a */
[C---:B---3--:R-:W-:Y:S01]  /*20f0*/  FFMA R22, R44.reuse, R16, R89 ;  /* 0x000000102c167223 */ /* 0x048fe20000000059 */
[----:B------:R-:W-:Y:S01]  /*2100*/  FFMA R69, R43, R63, R42 ;  /* 0x0000003f2b457223 */ /* 0x000fe2000000002a */
[C---:B------:R-:W-:Y:S01]  /*2110*/  FFMA R53, R45.reuse, R29, R20 ;  /* 0x0000001d2d357223 */ /* 0x040fe20000000014 */
[----:B------:R-:W-:Y:S01]  /*2120*/  LDS.128 R60, [R77.X4+UR5+0x2120] ;  /* 0x002120054d3c7984 */ /* 0x000fe20008004c00 */
[----:B----4-:R-:W-:Y:S01]  /*2130*/  FFMA R40, R44, R24, R91 ;  /* 0x000000182c287223 */ /* 0x010fe2000000005b */
[----:B------:R-:W-:-:S02]  /*2140*/  FFMA R43, R45, R17, R22 ;  /* 0x000000112d2b7223 */ /* 0x000fc40000000016 */
        /* <DEDUP_REMOVED lines=19> */
[----:B------:R-:W3:Y:S01]  /*2280*/  LDS.128 R40, [R77.X4+UR5+0x2020] ;  /* 0x002020054d287984 */ /* 0x000ee20008004c00 */
[----:B------:R-:W-:Y:S01]  /*2290*/  FFMA R37, R37, R29, R36 ;  /* 0x0000001d25257223 */ /* 0x000fe20000000024 */
[C---:B------:R-:W-:Y:S01]  /*22a0*/  FFMA R36, R38.reuse, R18, R53 ;  /* 0x0000001226247223 */ /* 0x040fe20000000035 */
[C---:B------:R-:W-:Y:S01]  /*22b0*/  FFMA R46, R38.reuse, R34, R45 ;  /* 0x00000022262e7223 */ /* 0x040fe2000000002d */
[----:B------:R-:W4:Y:S01]  /*22c0*/  LDS.128 R52, [R77.X4+UR5+0x20a0] ;  /* 0x0020a0054d347984 */ /* 0x000f220008004c00 */
[C---:B------:R-:W-:Y:S01]  /*22d0*/  FFMA R44, R38.reuse, R26, R47 ;  /* 0x0000001a262c7223 */ /* 0x040fe2000000002f */
[----:B------:R-:W-:Y:S01]  /*22e0*/  FFMA R38, R38, R30, R37 ;  /* 0x0000001e26267223 */ /* 0x000fe20000000025 */
[C---:B------:R-:W-:Y:S01]  /*22f0*/  FFMA R95, R39.reuse, R19, R36 ;  /* 0x00000013275f7223 */ /* 0x040fe20000000024 */
[C---:B-1----:R-:W-:Y:S01]  /*2300*/  FFMA R36, R48.reuse, R16, R105 ;  /* 0x0000001030247223 */ /* 0x042fe20000000069 */
[C---:B------:R-:W-:Y:S01]  /*2310*/  FFMA R97, R39.reuse, R27, R44 ;  /* 0x0000001b27617223 */ /* 0x040fe2000000002c */
        /* <DEDUP_REMOVED lines=12> */
[C---:B--2---:R-:W-:Y:S01]  /*23e0*/  FFMA R36, R20.reuse, R28, R121 ;  /* 0x0000001c14247223 */ /* 0x044fe20000000079 */
[C---:B------:R-:W-:Y:S01]  /*23f0*/  FFMA R109, R51.reuse, R35, R44 ;  /* 0x00000023336d7223 */ /* 0x040fe2000000002c */
[----:B------:R-:W-:Y:S01]  /*2400*/  FFMA R107, R51, R27, R38 ;  /* 0x0000001b336b7223 */ /* 0x000fe20000000026 */
[C---:B------:R-:W-:Y:S01]  /*2410*/  FFMA R44, R20.reuse, R32, R119 ;  /* 0x00000020142c7223 */ /* 0x040fe20000000077 */
[C---:B------:R-:W-:Y:S01]  /*2420*/  FFMA R38, R20.reuse, R24, R117 ;  /* 0x0000001814267223 */ /* 0x040fe20000000075 */
[----:B------:R-:W-:Y:S01]  /*2430*/  FFMA R20, R20, R16, R115 ;  /* 0x0000001014147223 */ /* 0x000fe20000000073 */
[-C--:B------:R-:W-:Y:S01]  /*2440*/  FFMA R45, R21, R29.reuse, R36 ;  /* 0x0000001d152d7223 */ /* 0x080fe20000000024 */
        /* <DEDUP_REMOVED lines=11> */
[C---:B---3--:R-:W-:Y:S01]  /*2500*/  FFMA R66, R40.reuse, R28, R66 ;  /* 0x0000001c28427223 */ /* 0x048fe20000000042 */
[C---:B------:R-:W-:Y:S01]  /*2510*/  FFMA R64, R40.reuse, R32, R64 ;  /* 0x0000002028407223 */ /* 0x040fe20000000040 */
[C---:B------:R-:W-:Y:S01]  /*2520*/  FFMA R20, R40.reuse, R24, R125 ;  /* 0x0000001828147223 */ /* 0x040fe2000000007d */
[-C--:B------:R-:W-:Y:S01]  /*2530*/  FFMA R40, R40, R16.reuse, R123 ;  /* 0x0000001028287223 */ /* 0x080fe2000000007b */
[----:B------:R-:W1:Y:S01]  /*2540*/  LDS.128 R48, [R77.X4+UR5+0x21a0] ;  /* 0x0021a0054d307984 */ /* 0x000e620008004c00 */
[C---:B------:R-:W-:Y:S01]  /*2550*/  FFMA R119, R23.reuse, R35, R38 ;  /* 0x0000002317777223 */ /* 0x040fe20000000026 */
[C---:B------:R-:W-:Y:S01]  /*2560*/  FFMA R117, R23.reuse, R27, R36 ;  /* 0x0000001b17757223 */ /* 0x040fe20000000024 */
[----:B------:R-:W-:Y:S01]  /*2570*/  FFMA R115, R23, R19, R22 ;  /* 0x0000001317737223 */ /* 0x000fe20000000016 */
[C---:B------:R-:W-:Y:S01]  /*2580*/  FFMA R37, R41.reuse, R29, R66 ;  /* 0x0000001d29257223 */ /* 0x040fe20000000042 */
[C---:B------:R-:W-:Y:S01]  /*2590*/  FFMA R21, R41.reuse, R33, R64 ;  /* 0x0000002129157223 */ /* 0x040fe20000000040 */
[C---:B------:R-:W-:Y:S01]  /*25a0*/  FFMA R23, R41.reuse, R25, R20 ;  /* 0x0000001929177223 */ /* 0x040fe20000000014 */
[-C--:B------:R-:W-:Y:S01]  /*25b0*/  FFMA R41, R41, R17.reuse, R40 ;  /* 0x0000001129297223 */ /* 0x080fe20000000028 */
[C---:B----4-:R-:W-:Y:S01]  /*25c0*/  FFMA R72, R52.reuse, R16, R72 ;  /* 0x0000001034487223 */ /* 0x050fe20000000048 */
        /* <DEDUP_REMOVED lines=17> */
[----:B------:R-:W-:Y:S01]  /*26e0*/  LDS.128 R56, [R77.X4+UR5+0x30] ;  /* 0x000030054d387984 */ /* 0x000fe20008004c00 */
[----:B------:R-:W-:Y:S01]  /*26f0*/  FFMA R53, R53, R33, R84 ;  /* 0x0000002135357223 */ /* 0x000fe20000000054 */
[C---:B------:R-:W-:Y:S01]  /*2700*/  FFMA R52, R60.reuse, R16, R73 ;  /* 0x000000103c347223 */ /* 0x040fe20000000049 */
[----:B------:R-:W-:Y:S01]  /*2710*/  FFMA R84, R60, R32, R103 ;  /* 0x000000203c547223 */ /* 0x000fe20000000067 */
[----:B------:R-:W2:Y:S01]  /*2720*/  LDS.128 R20, [R82+0xb0] ;  /* 0x0000b00052147984 */ /* 0x000ea20000000c00 */
[----:B------:R-:W-:Y:S01]  /*2730*/  FFMA R72, R54, R34, R53 ;  /* 0x0000002236487223 */ /* 0x000fe20000000035 */
[C---:B------:R-:W-:Y:S01]  /*2740*/  FFMA R54, R60.reuse, R24, R75 ;  /* 0x000000183c367223 */ /* 0x040fe2000000004b */
[C---:B------:R-:W-:Y:S01]  /*2750*/  FFMA R70, R55.reuse, R27, R70 ;  /* 0x0000001b37467223 */ /* 0x040fe20000000046 */
[----:B------:R-:W3:Y:S01]  /*2760*/  LDS.128 R40, [R82+0x30] ;  /* 0x0000300052287984 */ /* 0x000ee20000000c00 */
        /* <DEDUP_REMOVED lines=11> */
[----:B------:R-:W4:Y:S01]  /*2820*/  LDS.128 R44, [R82+0x1b0] ;  /* 0x0001b000522c7984 */ /* 0x000f220000000c00 */
[C---:B------:R-:W-:Y:S01]  /*2830*/  FFMA R86, R62.reuse, R34, R73 ;  /* 0x000000223e567223 */ /* 0x040fe20000000049 */
[C---:B------:R-:W-:Y:S01]  /*2840*/  FFMA R60, R62.reuse, R18, R103 ;  /* 0x000000123e3c7223 */ /* 0x040fe20000000067 */
[----:B------:R-:W-:Y:S01]  /*2850*/  FFMA R62, R62, R30, R61 ;  /* 0x0000001e3e3e7223 */ /* 0x000fe2000000003d */
[C---:B------:R-:W-:Y:S01]  /*2860*/  FFMA R75, R63.reuse, R27, R84 ;  /* 0x0000001b3f4b7223 */ /* 0x040fe20000000054 */
[C---:B------:R-:W-:Y:S01]  /*2870*/  FFMA R103, R63.reuse, R35, R86 ;  /* 0x000000233f677223 */ /* 0x040fe20000000056 */
[C---:B------:R-:W-:Y:S01]  /*2880*/  FFMA R73, R63.reuse, R19, R60 ;  /* 0x000000133f497223 */ /* 0x040fe2000000003c */
[----:B------:R-:W-:Y:S01]  /*2890*/  FFMA R111, R63, R31, R62 ;  /* 0x0000001f3f6f7223 */ /* 0x000fe2000000003e */
[C---:B-1----:R-:W-:Y:S01]  /*28a0*/  FFMA R16, R48.reuse, R16, R67 ;  /* 0x0000001030107223 */ /* 0x042fe20000000043 */
[----:B------:R-:W1:Y:S01]  /*28b0*/  LDS.128 R60, [R77.X4+UR5+0x130] ;  /* 0x000130054d3c7984 */ /* 0x000e620008004c00 */
        /* <DEDUP_REMOVED lines=14> */
[----:B--2---:R-:W-:Y:S01]  /*29a0*/  FFMA R18, R56, R20, R89 ;  /* 0x0000001438127223 */ /* 0x004fe20000000059 */
[----:B------:R-:W-:-:S02]  /*29b0*/  FFMA R65, R51, R35, R34 ;  /* 0x0000002333417223 */ /* 0x000fc40000000022 */
[----:B------:R-:W-:Y:S01]  /*29c0*/  LDS.128 R48, [R77.X4+UR5+0x20b0] ;  /* 0x0020b0054d307984 */ /* 0x000fe20008004c00 */
[C---:B---3--:R-:W-:Y:S01]  /*29d0*/  FFMA R16, R56.reuse, R40, R87 ;  /* 0x0000002838107223 */ /* 0x048fe20000000057 */
[C---:B------:R-:W-:Y:S01]  /*29e0*/  FFMA R27, R57.reuse, R21, R18 ;  /* 0x00000015391b7223 */ /* 0x040fe20000000012 */
[----:B----4-:R-:W-:Y:S02]  /*29f0*/  FFMA R24, R56, R36, R91 ;  /* 0x0000002438187223 */ /* 0x010fe4000000005b */
[C---:B------:R-:W-:Y:S01]  /*2a00*/  FFMA R29, R57.reuse, R41, R16 ;  /* 0x00000029391d7223 */ /* 0x040fe20000000010 */
[C---:B------:R-:W-:Y:S01]  /*2a10*/  FFMA R26, R58.reuse, R22, R27 ;  /* 0x000000163a1a7223 */ /* 0x040fe2000000001b */
[----:B------:R-:W2:Y:S01]  /*2a20*/  LDS.128 R16, [R77.X4+UR5+0x1b0] ;  /* 0x0001b0054d107984 */ /* 0x000ea20008004c00 */
        /* <DEDUP_REMOVED lines=11> */
[C---:B------:R-:W-:Y:S01]  /*2ae0*/  FFMA R30, R54.reuse, R38, R31 ;  /* 0x00000026361e7223 */ /* 0x040fe2000000001f */
[----:B------:R-:W3:Y:S01]  /*2af0*/  LDS.128 R24, [R77.X4+UR5+0x2030] ;  /* 0x002030054d187984 */ /* 0x000ee20008004c00 */
[----:B------:R-:W-:Y:S01]  /*2b00*/  FFMA R29, R53, R45, R28 ;  /* 0x0000002d351d7223 */ /* 0x000fe2000000001c */
[----:B------:R-:W-:Y:S01]  /*2b10*/  FFMA R28, R54, R22, R33 ;  /* 0x00000016361c7223 */ /* 0x000fe20000000021 */
[C---:B------:R-:W-:Y:S01]  /*2b20*/  FFMA R97, R55.reuse, R39, R30 ;  /* 0x0000002737617223 */ /* 0x040fe2000000001e */
[----:B-1----:R-:W-:Y:S01]  /*2b30*/  FFMA R30, R60, R36, R107 ;  /* 0x000000243c1e7223 */ /* 0x002fe2000000006b */
[----:B------:R-:W-:Y:S01]  /*2b40*/  FFMA R32, R54, R46, R29 ;  /* 0x0000002e36207223 */ /* 0x000fe2000000001d */
[----:B------:R-:W-:Y:S01]  /*2b50*/  FFMA R95, R55, R23, R28 ;  /* 0x00000017375f7223 */ /* 0x000fe2000000001c */
[C---:B------:R-:W-:Y:S01]  /*2b60*/  FFMA R28, R60.reuse, R20, R105 ;  /* 0x000000143c1c7223 */ /* 0x040fe20000000069 */
[----:B------:R-:W-:Y:S01]  /*2b70*/  FFMA R31, R61, R37, R30 ;  /* 0x000000253d1f7223 */ /* 0x000fe2000000001e */
[----:B------:R-:W-:Y:S01]  /*2b80*/  FFMA R99, R55, R47, R32 ;  /* 0x0000002f37637223 */ /* 0x000fe20000000020 */
        /* <DEDUP_REMOVED lines=13> */
[----:B------:R-:W-:Y:S01]  /*2c60*/  FFMA R113, R63, R43, R62 ;  /* 0x0000002b3f717223 */ /* 0x000fe2000000003e */
[----:B------:R-:W-:Y:S01]  /*2c70*/  FFMA R56, R56, R44, R93 ;  /* 0x0000002c38387223 */ /* 0x000fe2000000005d */
[----:B------:R-:W1:Y:S01]  /*2c80*/  LDS.128 R60, [R77.X4+UR5+0x2130] ;  /* 0x002130054d3c7984 */ /* 0x000e620008004c00 */
[-C--:B------:R-:W-:Y:S01]  /*2c90*/  FFMA R53, R53, R41.reuse, R52 ;  /* 0x0000002935357223 */ /* 0x080fe20000000034 */
        /* <DEDUP_REMOVED lines=14> */
[C---:B---3--:R-:W-:Y:S01]  /*2d80*/  FFMA R66, R24.reuse, R40, R66 ;  /* 0x0000002818427223 */ /* 0x048fe20000000042 */
[C---:B------:R-:W-:Y:S01]  /*2d90*/  FFMA R64, R24.reuse, R44, R64 ;  /* 0x0000002c18407223 */ /* 0x040fe20000000040 */
[C---:B------:R-:W-:Y:S01]  /*2da0*/  FFMA R16, R24.reuse, R36, R125 ;  /* 0x0000002418107223 */ /* 0x040fe2000000007d */
[----:B------:R-:W-:Y:S01]  /*2db0*/  FFMA R24, R24, R20, R123 ;  /* 0x0000001418187223 */ /* 0x000fe2000000007b */
[----:B------:R-:W-:Y:S01]  /*2dc0*/  FFMA R101, R55, R43, R54 ;  /* 0x0000002b37657223 */ /* 0x000fe20000000036 */
[C---:B------:R-:W-:Y:S01]  /*2dd0*/  FFMA R119, R19.reuse, R47, R30 ;  /* 0x0000002f13777223 */ /* 0x040fe2000000001e */
[C---:B------:R-:W-:Y:S01]  /*2de0*/  FFMA R117, R19.reuse, R39, R28 ;  /* 0x0000002713757223 */ /* 0x040fe2000000001c */
[----:B------:R-:W-:Y:S01]  /*2df0*/  FFMA R115, R19, R23, R18 ;  /* 0x0000001713737223 */ /* 0x000fe20000000012 */
[----:B------:R-:W2:Y:S01]  /*2e00*/  LDS.128 R52, [R77.X4+UR5+0x21b0] ;  /* 0x0021b0054d347984 */ /* 0x000ea20008004c00 */
[C---:B------:R-:W-:Y:S01]  /*2e10*/  FFMA R29, R25.reuse, R41, R66 ;  /* 0x00000029191d7223 */ /* 0x040fe20000000042 */
[C---:B------:R-:W-:Y:S01]  /*2e20*/  FFMA R17, R25.reuse, R45, R64 ;  /* 0x0000002d19117223 */ /* 0x040fe20000000040 */
[C---:B------:R-:W-:Y:S01]  /*2e30*/  FFMA R19, R25.reuse, R37, R16 ;  /* 0x0000002519137223 */ /* 0x040fe20000000010 */
        /* <DEDUP_REMOVED lines=13> */
[----:B------:R-:W-:Y:S01]  /*2f10*/  FFMA R72, R48, R44, R72 ;  /* 0x0000002c30487223 */ /* 0x000fe20000000048 */
[-C--:B------:R-:W-:Y:S01]  /*2f20*/  FFMA R93, R59, R47.reuse, R58 ;  /* 0x0000002f3b5d7223 */ /* 0x080fe2000000003a */
        /* <DEDUP_REMOVED lines=9> */
[C---:B-1----:R-:W-:Y:S01]  /*2fc0*/  FFMA R48, R60.reuse, R20, R73 ;  /* 0x000000143c307223 */ /* 0x042fe20000000049 */
[----:B------:R-:W-:Y:S01]  /*2fd0*/  FFMA R84, R60, R44, R103 ;  /* 0x0000002c3c547223 */ /* 0x000fe20000000067 */
[----:B------:R-:W1:Y:S01]  /*2fe0*/  LDS.128 R16, [R82+0xc0] ;  /* 0x0000c00052107984 */ /* 0x000e620000000c00 */
        /* <DEDUP_REMOVED lines=8> */
[----:B------:R-:W-:Y:S01]  /*3070*/  FFMA R60, R60, R40, R111 ;  /* 0x000000283c3c7223 */ /* 0x000fe2000000006f */
[C---:B------:R-:W-:Y:S01]  /*3080*/  FFMA R75, R61.reuse, R37, R50 ;  /* 0x000000253d4b7223 */ /* 0x040fe20000000032 */
[C---:B------:R-:W-:Y:S01]  /*3090*/  FFMA R103, R61.reuse, R21, R48 ;  /* 0x000000153d677223 */ /* 0x040fe20000000030 */
[----:B------:R-:W4:Y:S01]  /*30a0*/  LDS.128 R32, [R82+0x1c0] ;  /* 0x0001c00052207984 */ /* 0x000f220000000c00 */
[C---:B------:R-:W-:Y:S01]  /*30b0*/  FFMA R73, R61.reuse, R45, R84 ;  /* 0x0000002d3d497223 */ /* 0x040fe20000000054 */
[----:B------:R-:W-:Y:S01]  /*30c0*/  FFMA R61, R61, R41, R60 ;  /* 0x000000293d3d7223 */ /* 0x000fe2000000003c */
[C---:B------:R-:W-:Y:S01]  /*30d0*/  FFMA R84, R62.reuse, R38, R75 ;  /* 0x000000263e547223 */ /* 0x040fe2000000004b */
[----:B------:R-:W4:Y:S01]  /*30e0*/  LDS.128 R48, [R77.X4+UR5+0xc0] ;  /* 0x0000c0054d307984 */ /* 0x000f220008004c00 */
[C---:B------:R-:W-:Y:S01]  /*30f0*/  FFMA R86, R62.reuse, R46, R73 ;  /* 0x0000002e3e567223 */ /* 0x040fe20000000049 */
[C---:B------:R-:W-:Y:S01]  /*3100*/  FFMA R60, R62.reuse, R22, R103 ;  /* 0x000000163e3c7223 */ /* 0x040fe20000000067 */
[----:B------:R-:W-:Y:S01]  /*3110*/  FFMA R62, R62, R42, R61 ;  /* 0x0000002a3e3e7223 */ /* 0x000fe2000000003d */
[C---:B------:R-:W-:Y:S01]  /*3120*/  FFMA R75, R63.reuse, R39, R84 ;  /* 0x000000273f4b7223 */ /* 0x040fe20000000054 */
[C---:B------:R-:W-:Y:S01]  /*3130*/  FFMA R103, R63.reuse, R47, R86 ;  /* 0x0000002f3f677223 */ /* 0x040fe20000000056 */
[C---:B------:R-:W-:Y:S01]  /*3140*/  FFMA R73, R63.reuse, R23, R60 ;  /* 0x000000173f497223 */ /* 0x040fe2000000003c */
[----:B------:R-:W-:Y:S01]  /*3150*/  FFMA R111, R63, R43, R62 ;  /* 0x0000002b3f6f7223 */ /* 0x000fe2000000003e */
[C---:B--2---:R-:W-:Y:S01]  /*3160*/  FFMA R20, R52.reuse, R20, R69 ;  /* 0x0000001434147223 */ /* 0x044fe20000000045 */
[----:B------:R-:W2:Y:S01]  /*3170*/  LDS.128 R60, [R77.X4+UR5+0x140] ;  /* 0x000140054d3c7984 */ /* 0x000ea20008004c00 */
        /* <DEDUP_REMOVED lines=14> */
[----:B-1----:R-:W-:Y:S01]  /*3260*/  FFMA R22, R56, R16, R89 ;  /* 0x0000001038167223 */ /* 0x002fe20000000059 */
[----:B------:R-:W-:-:S02]  /*3270*/  FFMA R65, R55, R47, R46 ;  /* 0x0000002f37417223 */ /* 0x000fc4000000002e */
[----:B------:R-:W-:Y:S01]  /*3280*/  LDS.128 R52, [R82+0x150] ;  /* 0x0001500052347984 */ /* 0x000fe20000000c00 */
[C---:B---3--:R-:W-:Y:S01]  /*3290*/  FFMA R36, R56.reuse, R24, R91 ;  /* 0x0000001838247223 */ /* 0x048fe2000000005b */
[C---:B------:R-:W-:Y:S01]  /*32a0*/  FFMA R23, R57.reuse, R17, R22 ;  /* 0x0000001139177223 */ /* 0x040fe20000000016 */
[----:B----4-:R-:W-:Y:S02]  /*32b0*/  FFMA R20, R56, R28, R87 ;  /* 0x0000001c38147223 */ /* 0x010fe40000000057 */
[C---:B------:R-:W-:Y:S01]  /*32c0*/  FFMA R21, R57.reuse, R25, R36 ;  /* 0x0000001939157223 */ /* 0x040fe20000000024 */
[C---:B------:R-:W-:Y:S01]  /*32d0*/  FFMA R22, R58.reuse, R18, R23 ;  /* 0x000000123a167223 */ /* 0x040fe20000000017 */
[----:B------:R-:W1:Y:S01]  /*32e0*/  LDS.128 R36, [R77.X4+UR5+0x1c0] ;  /* 0x0001c0054d247984 */ /* 0x000e620008004c00 */
[----:B------:R-:W-:Y:S01]  /*32f0*/  FFMA R41, R57, R29, R20 ;  /* 0x0000001d39297223 */ /* 0x000fe20000000014 */
[----:B------:R-:W-:Y:S01]  /*3300*/  FFMA R40, R58, R26, R21 ;  /* 0x0000001a3a287223 */ /* 0x000fe20000000015 */
        /* <DEDUP_REMOVED lines=10> */
[----:B------:R-:W3:Y:S01]  /*33b0*/  LDS.128 R40, [R77.X4+UR5+0x2040] ;  /* 0x002040054d287984 */ /* 0x000ee20008004c00 */
[C---:B------:R-:W-:Y:S01]  /*33c0*/  FFMA R45, R49.reuse, R17, R20 ;  /* 0x00000011312d7223 */ /* 0x040fe20000000014 */
[----:B------:R-:W-:Y:S01]  /*33d0*/  FFMA R48, R48, R28, R101 ;  /* 0x0000001c30307223 */ /* 0x000fe20000000065 */
[C---:B------:R-:W-:Y:S01]  /*33e0*/  FFMA R22, R50.reuse, R26, R23 ;  /* 0x0000001a32167223 */ /* 0x040fe20000000017 */
[C---:B------:R-:W-:Y:S01]  /*33f0*/  FFMA R44, R50.reuse, R34, R21 ;  /* 0x00000022322c7223 */ /* 0x040fe20000000015 */
[----:B------:R-:W-:Y:S01]  /*3400*/  FFMA R20, R50, R18, R45 ;  /* 0x0000001232147223 */ /* 0x000fe2000000002d */
[----:B------:R-:W-:Y:S01]  /*3410*/  FFMA R49, R49, R29, R48 ;  /* 0x0000001d31317223 */ /* 0x000fe20000000030 */
[C---:B------:R-:W-:Y:S01]  /*3420*/  FFMA R97, R51.reuse, R27, R22 ;  /* 0x0000001b33617223 */ /* 0x040fe20000000016 */
[C---:B--2---:R-:W-:Y:S01]  /*3430*/  FFMA R22, R60.reuse, R24, R107 ;  /* 0x000000183c167223 */ /* 0x044fe2000000006b */
[----:B------:R-:W-:Y:S01]  /*3440*/  FFMA R95, R51, R19, R20 ;  /* 0x00000013335f7223 */ /* 0x000fe20000000014 */
[----:B------:R-:W-:Y:S01]  /*3450*/  FFMA R20, R60, R16, R105 ;  /* 0x000000103c147223 */ /* 0x000fe20000000069 */
[----:B------:R-:W-:Y:S01]  /*3460*/  FFMA R50, R50, R30, R49 ;  /* 0x0000001e32327223 */ /* 0x000fe20000000031 */
[----:B------:R-:W-:Y:S01]  /*3470*/  FFMA R47, R61, R25, R22 ;  /* 0x000000193d2f7223 */ /* 0x000fe20000000016 */
[----:B------:R-:W-:Y:S01]  /*3480*/  FFMA R99, R51, R35, R44 ;  /* 0x0000002333637223 */ /* 0x000fe2000000002c */
[C---:B------:R-:W-:Y:S01]  /*3490*/  FFMA R49, R61.reuse, R17, R20 ;  /* 0x000000113d317223 */ /* 0x040fe20000000014 */
[C---:B------:R-:W-:Y:S01]  /*34a0*/  FFMA R44, R60.reuse, R32, R109 ;  /* 0x000000203c2c7223 */ /* 0x040fe2000000006d */
        /* <DEDUP_REMOVED lines=10> */
[----:B------:R-:W-:Y:S01]  /*3550*/  FFMA R101, R51, R31, R50 ;  /* 0x0000001f33657223 */ /* 0x000fe20000000032 */
[C---:B-1----:R-:W-:Y:S01]  /*3560*/  FFMA R44, R36.reuse, R28, R121 ;  /* 0x0000001c242c7223 */ /* 0x042fe20000000079 */
[C---:B------:R-:W-:Y:S01]  /*3570*/  FFMA R109, R63.reuse, R35, R48 ;  /* 0x000000233f6d7223 */ /* 0x040fe20000000030 */
[----:B------:R-:W-:Y:S01]  /*3580*/  FFMA R113, R63, R31, R62 ;  /* 0x0000001f3f717223 */ /* 0x000fe2000000003e */
        /* <DEDUP_REMOVED lines=28> */
[----:B------:R-:W-:Y:S01]  /*3750*/  FFMA R42, R42, R18, R41 ;  /* 0x000000122a2a7223 */ /* 0x000fe20000000029 */
[C---:B--2---:R-:W-:Y:S01]  /*3760*/  FFMA R74, R20.reuse, R28, R74 ;  /* 0x0000001c144a7223 */ /* 0x044fe2000000004a */
[C---:B------:R-:W-:Y:S01]  /*3770*/  FFMA R68, R20.reuse, R16, R68 ;  /* 0x0000001014447223 */ /* 0x040fe20000000044 */
        /* <DEDUP_REMOVED lines=13> */
[-C--:B------:R-:W-:Y:S01]  /*3850*/  FFMA R21, R21, R33.reuse, R72 ;  /* 0x0000002115157223 */ /* 0x080fe20000000048 */
[----:B------:R-:W-:Y:S01]  /*3860*/  FFMA R57, R57, R33, R56 ;  /* 0x0000002139397223 */ /* 0x000fe20000000038 */
[----:B-1----:R-:W-:Y:S01]  /*3870*/  FFMA R20, R60, R16, R73 ;  /* 0x000000103c147223 */ /* 0x002fe20000000049 */
[----:B------:R-:W1:Y:S01]  /*3880*/  LDS.128 R40, [R82+0x50] ;  /* 0x0000500052287984 */ /* 0x000e620000000c00 */
[----:B------:R-:W-:Y:S01]  /*3890*/  FFMA R72, R22, R34, R21 ;  /* 0x0000002216487223 */ /* 0x000fe20000000015 */
[----:B------:R-:W-:Y:S01]  /*38a0*/  FFMA R22, R60, R24, R75 ;  /* 0x000000183c167223 */ /* 0x000fe2000000004b */
[----:B------:R-:W-:Y:S01]  /*38b0*/  FFMA R58, R58, R34, R57 ;  /* 0x000000223a3a7223 */ /* 0x000fe20000000039 */
[----:B------:R-:W4:Y:S01]  /*38c0*/  LDS.128 R48, [R82+0xd0] ;  /* 0x0000d00052307984 */ /* 0x000f220000000c00 */
        /* <DEDUP_REMOVED lines=9> */
[----:B------:R-:W4:Y:S01]  /*3960*/  LDS.128 R20, [R77.X4+UR5+0xd0] ;  /* 0x0000d0054d147984 */ /* 0x000f220008004c00 */
[----:B------:R-:W-:Y:S01]  /*3970*/  FFMA R93, R59, R35, R58 ;  /* 0x000000233b5d7223 */ /* 0x000fe2000000003a */
[----:B------:R-:W-:Y:S01]  /*3980*/  FFMA R61, R61, R29, R60 ;  /* 0x0000001d3d3d7223 */ /* 0x000fe2000000003c */
[C---:B------:R-:W-:Y:S01]  /*3990*/  FFMA R86, R62.reuse, R34, R73 ;  /* 0x000000223e567223 */ /* 0x040fe20000000049 */
        /* <DEDUP_REMOVED lines=8> */
[C---:B---3--:R-:W-:Y:S01]  /*3a20*/  FFMA R16, R36.reuse, R16, R69 ;  /* 0x0000001024107223 */ /* 0x048fe20000000045 */
[----:B------:R-:W3:Y:S01]  /*3a30*/  LDS.128 R60, [R77.X4+UR5+0x150] ;  /* 0x000150054d3c7984 */ /* 0x000ee20008004c00 */
        /* <DEDUP_REMOVED lines=9> */
[----:B--2---:R-:W-:Y:S01]  /*3ad0*/  FFMA R24, R44, R52, R91 ;  /* 0x000000342c187223 */ /* 0x004fe2000000005b */
[----:B------:R-:W-:Y:S01]  /*3ae0*/  FFMA R69, R39, R19, R18 ;  /* 0x0000001327457223 */ /* 0x000fe20000000012 */
[----:B------:R-:W-:Y:S01]  /*3af0*/  FFMA R26, R38, R26, R25 ;  /* 0x0000001a261a7223 */ /* 0x000fe20000000019 */
[----:B-1----:R-:W-:Y:S01]  /*3b00*/  FFMA R16, R44, R40, R87 ;  /* 0x000000282c107223 */ /* 0x002fe20000000057 */
[----:B------:R-:W-:Y:S01]  /*3b10*/  FFMA R17, R45, R53, R24 ;  /* 0x000000352d117223 */ /* 0x000fe20000000018 */
[----:B------:R-:W-:Y:S01]  /*3b20*/  FFMA R34, R38, R34, R33 ;  /* 0x0000002226227223 */ /* 0x000fe20000000021 */
[----:B------:R-:W-:Y:S01]  /*3b30*/  FFMA R67, R39, R27, R26 ;  /* 0x0000001b27437223 */ /* 0x000fe2000000001a */
[----:B----4-:R-:W-:Y:S01]  /*3b40*/  FFMA R18, R44, R48, R89 ;  /* 0x000000302c127223 */ /* 0x010fe20000000059 */
[C---:B------:R-:W-:Y:S01]  /*3b50*/  FFMA R29, R45.reuse, R41, R16 ;  /* 0x000000292d1d7223 */ /* 0x040fe20000000010 */
[C---:B------:R-:W-:Y:S01]  /*3b60*/  FFMA R28, R46.reuse, R54, R17 ;  /* 0x000000362e1c7223 */ /* 0x040fe20000000011 */
[----:B------:R-:W1:Y:S01]  /*3b70*/  LDS.128 R24, [R77.X4+UR5+0x1d0] ;  /* 0x0001d0054d187984 */ /* 0x000e620008004c00 */
[----:B------:R-:W-:Y:S01]  /*3b80*/  FFMA R19, R45, R49, R18 ;  /* 0x000000312d137223 */ /* 0x000fe20000000012 */
[C---:B------:R-:W-:Y:S01]  /*3b90*/  FFMA R16, R46.reuse, R42, R29 ;  /* 0x0000002a2e107223 */ /* 0x040fe2000000001d */
        /* <DEDUP_REMOVED lines=42> */
[----:B------:R-:W1:Y:S01]  /*3e40*/  LDS.128 R60, [R77.X4+UR5+0x2150] ;  /* 0x002150054d3c7984 */ /* 0x000e620008004c00 */
[C---:B------:R-:W-:Y:S01]  /*3e50*/  FFMA R22, R24.reuse, R52, R117 ;  /* 0x0000003418167223 */ /* 0x040fe20000000075 */
[----:B------:R-:W-:Y:S01]  /*3e60*/  FFMA R24, R24, R48, R115 ;  /* 0x0000003018187223 */ /* 0x000fe20000000073 */
[----:B------:R-:W-:Y:S01]  /*3e70*/  FFMA R20, R26, R42, R29 ;  /* 0x0000002a1a147223 */ /* 0x000fe2000000001d */
[C---:B------:R-:W-:Y:S01]  /*3e80*/  FFMA R21, R25.reuse, R57, R28 ;  /* 0x0000003919157223 */ /* 0x040fe2000000001c */
[C---:B------:R-:W-:Y:S01]  /*3e90*/  FFMA R23, R25.reuse, R53, R22 ;  /* 0x0000003519177223 */ /* 0x040fe20000000016 */
[----:B------:R-:W-:Y:S01]  /*3ea0*/  FFMA R25, R25, R49, R24 ;  /* 0x0000003119197223 */ /* 0x000fe20000000018 */
[----:B------:R-:W-:Y:S01]  /*3eb0*/  FFMA R121, R27, R43, R20 ;  /* 0x0000002b1b797223 */ /* 0x000fe20000000014 */
[----:B------:R-:W-:Y:S01]  /*3ec0*/  FFMA R71, R39, R31, R30 ;  /* 0x0000001f27477223 */ /* 0x000fe2000000001e */
[C---:B--2---:R-:W-:Y:S01]  /*3ed0*/  FFMA R66, R32.reuse, R40, R66 ;  /* 0x0000002820427223 */ /* 0x044fe20000000042 */
[C---:B------:R-:W-:Y:S01]  /*3ee0*/  FFMA R64, R32.reuse, R56, R64 ;  /* 0x0000003820407223 */ /* 0x040fe20000000040 */
[C---:B------:R-:W-:Y:S01]  /*3ef0*/  FFMA R20, R32.reuse, R52, R125 ;  /* 0x0000003420147223 */ /* 0x040fe2000000007d */
[----:B------:R-:W-:Y:S01]  /*3f00*/  FFMA R32, R32, R48, R123 ;  /* 0x0000003020207223 */ /* 0x000fe2000000007b */
[----:B------:R-:W2:Y:S01]  /*3f10*/  LDS.128 R28, [R77.X4+UR5+0x21d0] ;  /* 0x0021d0054d1c7984 */ /* 0x000ea20008004c00 */
        /* <DEDUP_REMOVED lines=12> */
[----:B------:R-:W-:Y:S01]  /*3fe0*/  FFMA R70, R16, R52, R70 ;  /* 0x0000003410467223 */ /* 0x000fe20000000046 */
[----:B------:R-:W-:Y:S01]  /*3ff0*/  FFMA R117, R27, R55, R22 ;  /* 0x000000371b757223 */ /* 0x000fe20000000016 */
[----:B------:R-:W-:Y:S01]  /*4000*/  FFMA R64, R35, R59, R64 ;  /* 0x0000003b23407223 */ /* 0x000fe20000000040 */
[C---:B------:R-:W-:Y:S01]  /*4010*/  FFMA R23, R17.reuse, R49, R68 ;  /* 0x0000003111177223 */ /* 0x040fe20000000044 */
[----:B------:R-:W-:Y:S01]  /*4020*/  FFMA R21, R17, R53, R70 ;  /* 0x0000003511157223 */ /* 0x000fe20000000046 */
[C---:B------:R-:W-:Y:S01]  /*4030*/  FFMA R125, R35.reuse, R55, R20 ;  /* 0x00000037237d7223 */ /* 0x040fe20000000014 */
[C---:B------:R-:W-:Y:S01]  /*4040*/  FFMA R123, R35.reuse, R51, R34 ;  /* 0x00000033237b7223 */ /* 0x040fe20000000022 */
[----:B------:R-:W-:Y:S01]  /*4050*/  FFMA R66, R35, R43, R66 ;  /* 0x0000002b23427223 */ /* 0x000fe20000000042 */
[C---:B------:R-:W-:Y:S01]  /*4060*/  FFMA R68, R18.reuse, R50, R23 ;  /* 0x0000003212447223 */ /* 0x040fe20000000017 */
[----:B------:R-:W-:Y:S01]  /*4070*/  FFMA R70, R18, R54, R21 ;  /* 0x0000003612467223 */ /* 0x000fe20000000015 */
[----:B------:R-:W-:Y:S01]  /*4080*/  FFMA R44, R44, R56, R93 ;  /* 0x000000382c2c7223 */ /* 0x000fe2000000005d */
[----:B------:R-:W-:Y:S01]  /*4090*/  LDS.128 R32, [R77.X4+UR5+0x60] ;  /* 0x000060054d207984 */ /* 0x000fe20008004c00 */
[C---:B------:R-:W-:Y:S01]  /*40a0*/  FFMA R74, R16.reuse, R40, R74 ;  /* 0x00000028104a7223 */ /* 0x040fe2000000004a */
[----:B------:R-:W-:Y:S01]  /*40b0*/  FFMA R72, R16, R56, R72 ;  /* 0x0000003810487223 */ /* 0x000fe20000000048 */
[----:B------:R-:W-:Y:S01]  /*40c0*/  FFMA R45, R45, R57, R44 ;  /* 0x000000392d2d7223 */ /* 0x000fe2000000002c */
[----:B------:R-:W-:Y:S01]  /*40d0*/  LDS.128 R20, [R82+0xe0] ;  /* 0x0000e00052147984 */ /* 0x000fe20000000c00 */
[----:B------:R-:W-:Y:S01]  /*40e0*/  FFMA R25, R17, R41, R74 ;  /* 0x0000002911197223 */ /* 0x000fe2000000004a */
[C---:B------:R-:W-:Y:S01]  /*40f0*/  FFMA R119, R27.reuse, R59, R24 ;  /* 0x0000003b1b777223 */ /* 0x040fe20000000018 */
[----:B------:R-:W-:Y:S01]  /*4100*/  FFMA R46, R46, R58, R45 ;  /* 0x0000003a2e2e7223 */ /* 0x000fe2000000002d */
[----:B------:R-:W3:Y:S01]  /*4110*/  LDS.128 R36, [R82+0x60] ;  /* 0x0000600052247984 */ /* 0x000ee20000000c00 */
[----:B------:R-:W-:Y:S01]  /*4120*/  FFMA R115, R27, R51, R26 ;  /* 0x000000331b737223 */ /* 0x000fe2000000001a */
[----:B------:R-:W-:Y:S01]  /*4130*/  FFMA R17, R17, R57, R72 ;  /* 0x0000003911117223 */ /* 0x000fe20000000048 */
[C---:B------:R-:W-:Y:S01]  /*4140*/  FFMA R74, R18.reuse, R42, R25 ;  /* 0x0000002a124a7223 */ /* 0x040fe20000000019 */
[-C--:B------:R-:W-:Y:S01]  /*4150*/  FFMA R93, R47, R59.reuse, R46 ;  /* 0x0000003b2f5d7223 */ /* 0x080fe2000000002e */
[----:B------:R-:W4:Y:S01]  /*4160*/  LDS.128 R24, [R82+0x160] ;  /* 0x0001600052187984 */ /* 0x000f220000000c00 */
[----:B------:R-:W-:Y:S01]  /*4170*/  FFMA R72, R18, R58, R17 ;  /* 0x0000003a12487223 */ /* 0x000fe20000000011 */
[C---:B-1----:R-:W-:Y:S01]  /*4180*/  FFMA R18, R60.reuse, R52, R75 ;  /* 0x000000343c127223 */ /* 0x042fe2000000004b */
[C---:B------:R-:W-:Y:S01]  /*4190*/  FFMA R16, R60.reuse, R48, R73 ;  /* 0x000000303c107223 */ /* 0x040fe20000000049 */
[----:B------:R-:W1:Y:S01]  /*41a0*/  LDS.128 R44, [R82+0x1e0] ;  /* 0x0001e000522c7984 */ /* 0x000e620000000c00 */
        /* <DEDUP_REMOVED lines=13> */
[----:B------:R-:W-:Y:S01]  /*4280*/  FFMA R60, R62, R50, R103 ;  /* 0x000000323e3c7223 */ /* 0x000fe20000000067 */
[C---:B--2---:R-:W-:Y:S01]  /*4290*/  FFMA R48, R28.reuse, R48, R69 ;  /* 0x000000301c307223 */ /* 0x044fe20000000045 */
[C---:B------:R-:W-:Y:S01]  /*42a0*/  FFMA R56, R28.reuse, R56, R65 ;  /* 0x000000381c387223 */ /* 0x040fe20000000041 */
[----:B------:R-:W-:Y:S01]  /*42b0*/  FFMA R52, R28, R52, R67 ;  /* 0x000000341c347223 */ /* 0x000fe20000000043 */
        /* <DEDUP_REMOVED lines=11> */
[----:B------:R-:W2:Y:S01]  /*4370*/  LDS.128 R60, [R77.X4+UR5+0x160] ;  /* 0x000160054d3c7984 */ /* 0x000ea20008004c00 */
[C---:B------:R-:W-:Y:S01]  /*4380*/  FFMA R58, R30.reuse, R58, R57 ;  /* 0x0000003a1e3a7223 */ /* 0x040fe20000000039 */
[C---:B------:R-:W-:Y:S01]  /*4390*/  FFMA R54, R30.reuse, R54, R53 ;  /* 0x000000361e367223 */ /* 0x040fe20000000035 */
[----:B------:R-:W-:Y:S01]  /*43a0*/  FFMA R30, R30, R42, R29 ;  /* 0x0000002a1e1e7223 */ /* 0x000fe2000000001d */
[C---:B---3--:R-:W-:Y:S01]  /*43b0*/  FFMA R28, R32.reuse, R36, R87 ;  /* 0x00000024201c7223 */ /* 0x048fe20000000057 */
[C---:B------:R-:W-:Y:S01]  /*43c0*/  FFMA R65, R31.reuse, R59, R58 ;  /* 0x0000003b1f417223 */ /* 0x040fe2000000003a */
[C---:B------:R-:W-:Y:S01]  /*43d0*/  FFMA R67, R31.reuse, R55, R54 ;  /* 0x000000371f437223 */ /* 0x040fe20000000036 */
[C---:B------:R-:W-:Y:S01]  /*43e0*/  FFMA R71, R31.reuse, R43, R30 ;  /* 0x0000002b1f477223 */ /* 0x040fe2000000001e */
[C---:B------:R-:W-:Y:S01]  /*43f0*/  FFMA R30, R32.reuse, R20, R89 ;  /* 0x00000014201e7223 */ /* 0x040fe20000000059 */
[----:B------:R-:W-:Y:S01]  /*4400*/  FFMA R69, R31, R51, R50 ;  /* 0x000000331f457223 */ /* 0x000fe20000000032 */
[C---:B------:R-:W-:Y:S01]  /*4410*/  FFMA R49, R33.reuse, R37, R28 ;  /* 0x0000002521317223 */ /* 0x040fe2000000001c */
[C---:B----4-:R-:W-:Y:S01]  /*4420*/  FFMA R40, R32.reuse, R24, R91 ;  /* 0x0000001820287223 */ /* 0x050fe2000000005b */
[C---:B------:R-:W-:Y:S01]  /*4430*/  FFMA R43, R33.reuse, R21, R30 ;  /* 0x00000015212b7223 */ /* 0x040fe2000000001e */
[----:B-1----:R-:W-:Y:S01]  /*4440*/  FFMA R32, R32, R44, R93 ;  /* 0x0000002c20207223 */ /* 0x002fe2000000005d */
[----:B------:R-:W1:Y:S01]  /*4450*/  LDS.128 R28, [R77.X4+UR5+0x1e0] ;  /* 0x0001e0054d1c7984 */ /* 0x000e620008004c00 */
        /* <DEDUP_REMOVED lines=22> */
[----:B------:R-:W3:Y:S01]  /*45c0*/  LDS.128 R40, [R77.X4+UR5+0x2060] ;  /* 0x002060054d287984 */ /* 0x000ee20008004c00 */
[C---:B------:R-:W-:Y:S01]  /*45d0*/  FFMA R92, R19.reuse, R47, R92 ;  /* 0x0000002f135c7223 */ /* 0x040fe2000000005c */
[C---:B------:R-:W-:Y:S01]  /*45e0*/  FFMA R90, R19.reuse, R27, R90 ;  /* 0x0000001b135a7223 */ /* 0x040fe2000000005a */
[C---:B--2---:R-:W-:Y:S01]  /*45f0*/  FFMA R84, R60.reuse, R44, R84 ;  /* 0x0000002c3c547223 */ /* 0x044fe20000000054 */
        /* <DEDUP_REMOVED lines=13> */
[C---:B-1----:R-:W-:Y:S01]  /*46d0*/  FFMA R48, R28.reuse, R44, R119 ;  /* 0x0000002c1c307223 */ /* 0x042fe20000000077 */
        /* <DEDUP_REMOVED lines=14> */
[C---:B------:R-:W-:Y:S01]  /*47c0*/  FFMA R95, R31.reuse, R27, R48 ;  /* 0x0000001b1f5f7223 */ /* 0x040fe20000000030 */
[C---:B------:R-:W-:Y:S01]  /*47d0*/  FFMA R115, R31.reuse, R39, R28 ;  /* 0x000000271f737223 */ /* 0x040fe2000000001c */
[----:B------:R-:W4:Y:S01]  /*47e0*/  LDS.128 R56, [R77.X4+UR5+0x21e0] ;  /* 0x0021e0054d387984 */ /* 0x000f220008004c00 */
[----:B------:R-:W-:Y:S01]  /*47f0*/  FFMA R93, R31, R23, R30 ;  /* 0x000000171f5d7223 */ /* 0x000fe2000000001e */
[----:B------:R-:W-:-:S02]  /*4800*/  FFMA R86, R60, R36, R86 ;  /* 0x000000243c567223 */ /* 0x000fc40000000056 */
[----:B------:R-:W-:Y:S01]  /*4810*/  LDS.128 R52, [R82+0x170] ;  /* 0x0001700052347984 */ /* 0x000fe20000000c00 */
[C---:B---3--:R-:W-:Y:S01]  /*4820*/  FFMA R66, R40.reuse, R36, R66 ;  /* 0x0000002428427223 */ /* 0x048fe20000000042 */
        /* <DEDUP_REMOVED lines=10> */
[-C--:B------:R-:W-:Y:S01]  /*48d0*/  FFMA R61, R61, R37.reuse, R86 ;  /* 0x000000253d3d7223 */ /* 0x080fe20000000056 */
        /* <DEDUP_REMOVED lines=18> */
[----:B------:R-:W2:Y:S01]  /*4a00*/  LDS.128 R72, [R77.X4+UR5+0x70] ;  /* 0x000070054d487984 */ /* 0x000ea20008004c00 */
[C---:B------:R-:W-:Y:S01]  /*4a10*/  FFMA R121, R19.reuse, R47, R18 ;  /* 0x0000002f13797223 */ /* 0x040fe20000000012 */
[-C--:B------:R-:W-:Y:S01]  /*4a20*/  FFMA R123, R19, R39.reuse, R16 ;  /* 0x00000027137b7223 */ /* 0x080fe20000000010 */
[C---:B-1----:R-:W-:Y:S01]  /*4a30*/  FFMA R18, R32.reuse, R24, R105 ;  /* 0x0000001820127223 */ /* 0x042fe20000000069 */
[----:B------:R-:W1:Y:S01]  /*4a40*/  LDS.128 R40, [R82+0xf0] ;  /* 0x0000f00052287984 */ /* 0x000e620000000c00 */
[C---:B------:R-:W-:Y:S01]  /*4a50*/  FFMA R16, R32.reuse, R20, R103 ;  /* 0x0000001420107223 */ /* 0x040fe20000000067 */
[----:B------:R-:W-:Y:S01]  /*4a60*/  FFMA R84, R63, R39, R84 ;  /* 0x000000273f547223 */ /* 0x000fe20000000054 */
[C---:B------:R-:W-:Y:S01]  /*4a70*/  FFMA R117, R19.reuse, R23, R60 ;  /* 0x0000001713757223 */ /* 0x040fe2000000003c */
[----:B------:R-:W3:Y:S01]  /*4a80*/  LDS.128 R48, [R82+0x70] ;  /* 0x0000700052307984 */ /* 0x000ee20000000c00 */
[----:B------:R-:W-:Y:S01]  /*4a90*/  FFMA R119, R19, R27, R62 ;  /* 0x0000001b13777223 */ /* 0x000fe2000000003e */
[C---:B------:R-:W-:Y:S01]  /*4aa0*/  FFMA R60, R32.reuse, R44, R107 ;  /* 0x0000002c203c7223 */ /* 0x040fe2000000006b */
[C---:B------:R-:W-:Y:S01]  /*4ab0*/  FFMA R63, R33.reuse, R25, R18 ;  /* 0x00000019213f7223 */ /* 0x040fe20000000012 */
[----:B------:R-:W3:Y:S01]  /*4ac0*/  LDS.128 R28, [R82+0x1f0] ;  /* 0x0001f000521c7984 */ /* 0x000ee20000000c00 */
[C---:B------:R-:W-:Y:S01]  /*4ad0*/  FFMA R103, R33.reuse, R21, R16 ;  /* 0x0000001521677223 */ /* 0x040fe20000000010 */
[----:B------:R-:W-:Y:S01]  /*4ae0*/  FFMA R32, R32, R36, R111 ;  /* 0x0000002420207223 */ /* 0x000fe2000000006f */
[C---:B------:R-:W-:Y:S01]  /*4af0*/  FFMA R61, R33.reuse, R45, R60 ;  /* 0x0000002d213d7223 */ /* 0x040fe2000000003c */
[----:B------:R-:W3:Y:S01]  /*4b00*/  LDS.128 R16, [R77.X4+UR5+0xf0] ;  /* 0x0000f0054d107984 */ /* 0x000ee20008004c00 */
        /* <DEDUP_REMOVED lines=9> */
[----:B------:R-:W-:Y:S01]  /*4ba0*/  FFMA R111, R35, R39, R34 ;  /* 0x00000027236f7223 */ /* 0x000fe20000000022 */
[C---:B------:R-:W-:Y:S01]  /*4bb0*/  FFMA R20, R56.reuse, R20, R69 ;  /* 0x0000001438147223 */ /* 0x040fe20000000045 */
[----:B------:R-:W4:Y:S01]  /*4bc0*/  LDS.128 R32, [R77.X4+UR5+0x170] ;  /* 0x000170054d207984 */ /* 0x000f220008004c00 */
        /* <DEDUP_REMOVED lines=10> */
[----:B------:R-:W4:Y:S01]  /*4c70*/  LDS.128 R24, [R77.X4+UR5+0x1f0] ;  /* 0x0001f0054d187984 */ /* 0x000f220008004c00 */
[----:B--2---:R-:W-:Y:S01]  /*4c80*/  FFMA R98, R72, R52, R98 ;  /* 0x0000003448627223 */ /* 0x004fe20000000062 */
[C---:B------:R-:W-:Y:S01]  /*4c90*/  FFMA R69, R59.reuse, R23, R22 ;  /* 0x000000173b457223 */ /* 0x040fe20000000016 */
[----:B------:R-:W-:Y:S01]  /*4ca0*/  FFMA R46, R58, R46, R45 ;  /* 0x0000002e3a2e7223 */ /* 0x000fe2000000002d */
[----:B------:R-:W-:Y:S01]  /*4cb0*/  FFMA R71, R59, R39, R38 ;  /* 0x000000273b477223 */ /* 0x000fe20000000026 */
[----:B-1----:R-:W-:Y:S01]  /*4cc0*/  FFMA R96, R72, R40, R96 ;  /* 0x0000002848607223 */ /* 0x002fe20000000060 */
[----:B------:R-:W-:Y:S01]  /*4cd0*/  FFMA R21, R73, R53, R98 ;  /* 0x0000003549157223 */ /* 0x000fe20000000062 */
[----:B------:R-:W-:Y:S01]  /*4ce0*/  FFMA R65, R59, R47, R46 ;  /* 0x0000002f3b417223 */ /* 0x000fe2000000002e */
[----:B------:R-:W-:Y:S01]  /*4cf0*/  IADD3 R46, P1, R4, UR6, RZ ;  /* 0x00000006042e7c10 */ /* 0x000fe2000ff3e0ff */
[----:B---3--:R-:W-:Y:S01]  /*4d00*/  FFMA R94, R72, R48, R94 ;  /* 0x00000030485e7223 */ /* 0x008fe2000000005e */
[C---:B------:R-:W-:Y:S01]  /*4d10*/  FFMA R23, R73.reuse, R41, R96 ;  /* 0x0000002949177223 */ /* 0x040fe20000000060 */
[----:B------:R-:W-:Y:S01]  /*4d20*/  FFMA R22, R74, R54, R21 ;  /* 0x000000364a167223 */ /* 0x000fe20000000015 */
[----:B------:R-:W-:Y:S01]  /*4d30*/  LDS.128 R56, [R77.X4+UR5+0x2170] ;  /* 0x002170054d387984 */ /* 0x000fe20008004c00 */
[----:B------:R-:W-:Y:S01]  /*4d40*/  FFMA R102, R72, R28, R102 ;  /* 0x0000001c48667223 */ /* 0x000fe20000000066 */
[C---:B------:R-:W-:Y:S01]  /*4d50*/  FFMA R37, R73.reuse, R49, R94 ;  /* 0x0000003149257223 */ /* 0x040fe2000000005e */
[----:B------:R-:W-:Y:S01]  /*4d60*/  FFMA R20, R74, R42, R23 ;  /* 0x0000002a4a147223 */ /* 0x000fe20000000017 */
[----:B------:R-:W-:Y:S01]  /*4d70*/  IADD3.X R47, R6, UR7, RZ, P1, !PT ;  /* 0x00000007062f7c10 */ /* 0x000fe20008ffe4ff */
[-C--:B------:R-:W-:Y:S01]  /*4d80*/  FFMA R73, R73, R29.reuse, R102 ;  /* 0x0000001d49497223 */ /* 0x080fe20000000066 */
[C---:B------:R-:W-:Y:S01]  /*4d90*/  FFMA R92, R16.reuse, R28, R92 ;  /* 0x0000001c105c7223 */ /* 0x040fe2000000005c */
[C---:B------:R-:W-:Y:S01]  /*4da0*/  FFMA R90, R16.reuse, R52, R90 ;  /* 0x00000034105a7223 */ /* 0x040fe2000000005a */
[C---:B------:R-:W-:Y:S01]  /*4db0*/  FFMA R88, R16.reuse, R40, R88 ;  /* 0x0000002810587223 */ /* 0x040fe20000000058 */
[----:B------:R-:W-:Y:S01]  /*4dc0*/  FFMA R100, R16, R48, R100 ;  /* 0x0000003010647223 */ /* 0x000fe20000000064 */
[C---:B------:R-:W-:Y:S01]  /*4dd0*/  FFMA R72, R74.reuse, R50, R37 ;  /* 0x000000324a487223 */ /* 0x040fe20000000025 */
[-C--:B------:R-:W-:Y:S01]  /*4de0*/  FFMA R36, R74, R30.reuse, R73 ;  /* 0x0000001e4a247223 */ /* 0x080fe20000000049 */
[C---:B------:R-:W-:Y:S01]  /*4df0*/  FFMA R37, R17.reuse, R29, R92 ;  /* 0x0000001d11257223 */ /* 0x040fe2000000005c */
[C---:B------:R-:W-:Y:S01]  /*4e00*/  FFMA R39, R17.reuse, R53, R90 ;  /* 0x0000003511277223 */ /* 0x040fe2000000005a */
[----:B------:R-:W-:Y:S01]  /*4e10*/  FFMA R45, R17, R41, R88 ;  /* 0x00000029112d7223 */ /* 0x000fe20000000058 */
[C---:B------:R-:W-:Y:S01]  /*4e20*/  FFMA R73, R75.reuse, R43, R20 ;  /* 0x0000002b4b497223 */ /* 0x040fe20000000014 */
[----:B------:R-:W-:Y:S01]  /*4e30*/  FFMA R74, R75, R55, R22 ;  /* 0x000000374b4a7223 */ /* 0x000fe20000000016 */
[----:B------:R-:W-:Y:S01]  /*4e40*/  FFMA R17, R17, R49, R100 ;  /* 0x0000003111117223 */ /* 0x000fe20000000064 */
[C---:B------:R-:W-:Y:S01]  /*4e50*/  FFMA R72, R75.reuse, R51, R72 ;  /* 0x000000334b487223 */ /* 0x040fe20000000048 */
[----:B------:R-:W1:Y:S01]  /*4e60*/  LDS.128 R20, [R77.X4+UR5+0x2070] ;  /* 0x002070054d147984 */ /* 0x000e620008004c00 */
[-C--:B------:R-:W-:Y:S01]  /*4e70*/  FFMA R75, R75, R31.reuse, R36 ;  /* 0x0000001f4b4b7223 */ /* 0x080fe20000000024 */
[C---:B------:R-:W-:Y:S01]  /*4e80*/  FFMA R36, R18.reuse, R30, R37 ;  /* 0x0000001e12247223 */ /* 0x040fe20000000025 */
[C---:B------:R-:W-:Y:S01]  /*4e90*/  FFMA R62, R18.reuse, R54, R39 ;  /* 0x00000036123e7223 */ /* 0x040fe20000000027 */
[C---:B------:R-:W-:Y:S01]  /*4ea0*/  FFMA R16, R18.reuse, R42, R45 ;  /* 0x0000002a12107223 */ /* 0x040fe2000000002d */
[----:B------:R-:W-:Y:S01]  /*4eb0*/  FFMA R18, R18, R50, R17 ;  /* 0x0000003212127223 */ /* 0x000fe20000000011 */
[C---:B------:R-:W-:Y:S01]  /*4ec0*/  FFMA R63, R19.reuse, R31, R36 ;  /* 0x0000001f133f7223 */ /* 0x040fe20000000024 */
[C---:B----4-:R-:W-:Y:S01]  /*4ed0*/  FFMA R36, R32.reuse, R28, R109 ;  /* 0x0000001c20247223 */ /* 0x050fe2000000006d */
        /* <DEDUP_REMOVED lines=32> */
[C---:B-1----:R-:W-:Y:S01]  /*50e0*/  FFMA R44, R20.reuse, R28, R91 ;  /* 0x0000001c142c7223 */ /* 0x042fe2000000005b */
        /* <DEDUP_REMOVED lines=34> */
[----:B------:R-:W-:Y:S01]  /*5310*/  ISETP.GE.U32.AND P1, PT, R80, R76, PT ;  /* 0x0000004c5000720c */ /* 0x000fe20003f26070 */
[----:B------:R-:W1:Y:S01]  /*5320*/  LDS.128 R16, [R77.X4+UR5+0x21f0] ;  /* 0x0021f0054d107984 */ /* 0x000e620008004c00 */
[----:B------:R-:W-:Y:S01]  /*5330*/  IADD3 R86, P2, R5, UR6, RZ ;  /* 0x0000000605567c10 */ /* 0x000fe2000ff5e0ff */
[C---:B------:R-:W-:Y:S01]  /*5340*/  FFMA R64, R56.reuse, R48, R111 ;  /* 0x0000003038407223 */ /* 0x040fe2000000006f */
[----:B------:R-:W-:Y:S01]  /*5350*/  IADD3 R88, P0, R9, UR6, RZ ;  /* 0x0000000609587c10 */ /* 0x000fe2000ff1e0ff */
[C---:B------:R-:W-:Y:S01]  /*5360*/  FFMA R66, R56.reuse, R40, R103 ;  /* 0x0000002838427223 */ /* 0x040fe20000000067 */
[----:B------:R-:W-:Y:S01]  /*5370*/  IADD3 R44, P3, R7, UR6, RZ ;  /* 0x00000006072c7c10 */ /* 0x000fe2000ff7e0ff */
[----:B------:R-:W-:Y:S01]  /*5380*/  FFMA R68, R56, R52, R105 ;  /* 0x0000003438447223 */ /* 0x000fe20000000069 */
[----:B------:R-:W-:Y:S01]  /*5390*/  LEA R95, R0, R85, 0xe ;  /* 0x00000055005f7211 */ /* 0x000fe200078e70ff */
[----:B------:R-:W-:Y:S06]  /*53a0*/  BAR.SYNC 0x0 ;  /* 0x0000000000007b1d */ /* 0x000fec0000000000 */
[----:B------:R-:W-:Y:S01]  /*53b0*/  IADD3.X R87, R8, UR7, RZ, P2, !PT ;  /* 0x0000000708577c10 */ /* 0x000fe200097fe4ff */
[----:B------:R-:W-:Y:S01]  /*53c0*/  @!PT LDS RZ, [RZ] ;  /* 0x00000000fffff984 */ /* 0x000fe20000000800 */
[----:B------:R-:W-:Y:S01]  /*53d0*/  @!PT LDS RZ, [RZ] ;  /* 0x00000000fffff984 */ /* 0x000fe20000000800 */
[----:B------:R-:W-:Y:S01]  /*53e0*/  @!PT LDS RZ, [RZ] ;  /* 0x00000000fffff984 */ /* 0x000fe20000000800 */
[----:B------:R2:W-:Y:S01]  /*53f0*/  LDGSTS.E.BYPASS.128 [R95], [R46.64], !P1 ;  /* 0x000000002e5f7fae */ /* 0x0005e2000c901c4a */
[----:B------:R-:W-:Y:S01]  /*5400*/  LEA R97, R0, R83, 0xe ;  /* 0x0000005300617211 */ /* 0x000fe200078e70ff */
[----:B------:R-:W-:Y:S01]  /*5410*/  FFMA R56, R56, R28, R107 ;  /* 0x0000001c38387223 */ /* 0x000fe2000000006b */
[----:B------:R-:W-:Y:S01]  /*5420*/  IADD3 R90, P2, R11, UR6, RZ ;  /* 0x000000060b5a7c10 */ /* 0x000fe2000ff5e0ff */
[----:B------:R-:W-:Y:S01]  /*5430*/  USHF.L.U32 UR5, UR4, 0xe, URZ ;  /* 0x0000000e04057899 */ /* 0x000fe2000800063f */
[----:B------:R-:W-:Y:S01]  /*5440*/  IADD3.X R89, R12, UR7, RZ, P0, !PT ;  /* 0x000000070c597c10 */ /* 0x000fe200087fe4ff */
[----:B------:R3:W-:Y:S01]  /*5450*/  LDGSTS.E.BYPASS.128 [R97], [R86.64], !P1 ;  /* 0x0000000056617fae */ /* 0x0007e2000c901c4a */
[----:B------:R-:W-:-:S02]  /*5460*/  LEA R70, R0, 0xc000, 0xd ;  /* 0x0000c00000467811 */ /* 0x000fc400078e68ff */
[----:B------:R-:W-:Y:S02]  /*5470*/  IADD3.X R45, R10, UR7, RZ, P3, !PT ;  /* 0x000000070a2d7c10 */ /* 0x000fe40009ffe4ff */
[C---:B------:R-:W-:Y:S01]  /*5480*/  LEA R99, R0.reuse, R81, 0xe ;  /* 0x0000005100637211 */ /* 0x040fe200078e70ff */
[----:B--2---:R-:W-:Y:S01]  /*5490*/  FFMA R47, R57, R53, R68 ;  /* 0x00000035392f7223 */ /* 0x004fe20000000044 */
[----:B------:R-:W-:Y:S01]  /*54a0*/  IADD3 R92, P0, R13, UR6, RZ ;  /* 0x000000060d5c7c10 */ /* 0x000fe2000ff1e0ff */
[----:B------:R-:W-:Y:S01]  /*54b0*/  UIADD3 UR6, UP1, UR6, 0x80, URZ ;  /* 0x0000008006067890 */ /* 0x000fe2000ff3e03f */
[----:B------:R-:W-:Y:S01]  /*54c0*/  LEA R101, R0, R79, 0xe ;  /* 0x0000004f00657211 */ /* 0x000fe200078e70ff */
[----:B------:R2:W-:Y:S01]  /*54d0*/  LDGSTS.E.BYPASS.128 [R99], [R44.64], !P1 ;  /* 0x000000002c637fae */ /* 0x0005e2000c901c4a */
[----:B------:R-:W-:Y:S01]  /*54e0*/  IADD3.X R91, R14, UR7, RZ, P2, !PT ;  /* 0x000000070e5b7c10 */ /* 0x000fe200097fe4ff */
[----:B---3--:R-:W-:Y:S01]  /*54f0*/  FFMA R87, R57, R41, R66 ;  /* 0x0000002939577223 */ /* 0x008fe20000000042 */
[----:B------:R-:W-:Y:S01]  /*5500*/  IADD3 R95, R85, R70, RZ ;  /* 0x00000046555f7210 */ /* 0x000fe20007ffe0ff */
[----:B------:R3:W-:Y:S01]  /*5510*/  LDGSTS.E.BYPASS.128 [R101], [R88.64], !P1 ;  /* 0x0000000058657fae */ /* 0x0007e2000c901c4a */
[----:B------:R-:W-:Y:S01]  /*5520*/  IADD3.X R93, R15, UR7, RZ, P0, !PT ;  /* 0x000000070f5d7c10 */ /* 0x000fe200087fe4ff */
[----:B------:R-:W-:Y:S01]  /*5530*/  FFMA R46, R58, R54, R47 ;  /* 0x000000363a2e7223 */ /* 0x000fe2000000002f */
[----:B------:R-:W-:Y:S01]  /*5540*/  IADD3 R97, R83, R70, RZ ;  /* 0x0000004653617210 */ /* 0x000fe20007ffe0ff */
[----:B------:R-:W0:Y:S01]  /*5550*/  LDGDEPBAR ;  /* 0x00000000000079af */ /* 0x000e220000000000 */
[----:B------:R-:W-:Y:S01]  /*5560*/  ISETP.GE.U32.AND P0, PT, R80, 0x730, PT ;  /* 0x000007305000780c */ /* 0x000fe20003f06070 */
[C---:B-1----:R-:W-:Y:S01]  /*5570*/  FFMA R28, R16.reuse, R28, R65 ;  /* 0x0000001c101c7223 */ /* 0x042fe20000000041 */
[C---:B------:R-:W-:Y:S01]  /*5580*/  FFMA R52, R16.reuse, R52, R67 ;  /* 0x0000003410347223 */ /* 0x040fe20000000043 */
[----:B------:R3:W-:Y:S01]  /*5590*/  LDGSTS.E.BYPASS.128 [R95], [R90.64], !P1 ;  /* 0x000000005a5f7fae */ /* 0x0007e2000c901c4a */
[C---:B------:R-:W-:Y:S01]  /*55a0*/  FFMA R48, R16.reuse, R48, R71 ;  /* 0x0000003010307223 */ /* 0x040fe20000000047 */
[----:B------:R-:W-:Y:S01]  /*55b0*/  FFMA R16, R16, R40, R69 ;  /* 0x0000002810107223 */ /* 0x000fe20000000045 */
[C---:B--2---:R-:W-:Y:S01]  /*55c0*/  FFMA R45, R57.reuse, R29, R56 ;  /* 0x0000001d392d7223 */ /* 0x044fe20000000038 */
[----:B------:R3:W-:Y:S01]  /*55d0*/  LDGSTS.E.BYPASS.128 [R97], [R92.64], !P1 ;  /* 0x000000005c617fae */ /* 0x0007e2000c901c4a */
[----:B------:R-:W-:Y:S01]  /*55e0*/  FFMA R57, R57, R49, R64 ;  /* 0x0000003139397223 */ /* 0x000fe20000000040 */
[C---:B------:R-:W-:Y:S01]  /*55f0*/  FFMA R29, R17.reuse, R29, R28 ;  /* 0x0000001d111d7223 */ /* 0x040fe2000000001c */
[C---:B------:R-:W-:Y:S01]  /*5600*/  FFMA R53, R17.reuse, R53, R52 ;  /* 0x0000003511357223 */ /* 0x040fe20000000034 */
[----:B------:R-:W0:Y:S01]  /*5610*/  LDGDEPBAR ;  /* 0x00000000000079af */ /* 0x000e220000000000 */
[C---:B------:R-:W-:Y:S01]  /*5620*/  FFMA R49, R17.reuse, R49, R48 ;  /* 0x0000003111317223 */ /* 0x040fe20000000030 */
[----:B------:R-:W-:Y:S01]  /*5630*/  FFMA R17, R17, R41, R16 ;  /* 0x0000002911117223 */ /* 0x000fe20000000010 */
[C---:B------:R-:W-:Y:S01]  /*5640*/  FFMA R56, R58.reuse, R42, R87 ;  /* 0x0000002a3a387223 */ /* 0x040fe20000000057 */
[----:B------:R-:W-:Y:S01]  /*5650*/  FFMA R64, R58, R30, R45 ;  /* 0x0000001e3a407223 */ /* 0x000fe2000000002d */
[C---:B------:R-:W-:Y:S01]  /*5660*/  FFMA R28, R18.reuse, R50, R49 ;  /* 0x00000032121c7223 */ /* 0x040fe20000000031 */
[C---:B------:R-:W-:Y:S01]  /*5670*/  FFMA R42, R18.reuse, R42, R17 ;  /* 0x0000002a122a7223 */ /* 0x040fe20000000011 */
[----:B------:R-:W-:Y:S01]  /*5680*/  FFMA R54, R18, R54, R53 ;  /* 0x0000003612367223 */ /* 0x000fe20000000035 */
[----:B------:R-:W-:Y:S01]  /*5690*/  FFMA R44, R58, R50, R57 ;  /* 0x000000323a2c7223 */ /* 0x000fe20000000039 */
[----:B------:R-:W-:Y:S01]  /*56a0*/  FFMA R18, R18, R30, R29 ;  /* 0x0000001e12127223 */ /* 0x000fe2000000001d */
[----:B------:R-:W-:Y:S01]  /*56b0*/  UIADD3.X UR7, URZ, UR7, URZ, UP1, !UPT ;  /* 0x000000073f077290 */ /* 0x000fe20008ffe43f */
        /* <DEDUP_REMOVED lines=8> */
[----:B------:R-:W-:-:S04]  /*5740*/  DEPBAR.LE SB0, 0x4 ;  /* 0x000081000000791a */ /* 0x000fc80000000000 */
[----:B------:R-:W-:Y:S06]  /*5750*/  BAR.SYNC 0x0 ;  /* 0x0000000000007b1d */ /* 0x000fec0000000000 */
[----:B---3--:R-:W-:Y:S01]  /*5760*/  @P0 CALL.REL.NOINC `(.L_x_0) ;  /* 0x0000001000000944 */ /* 0x008fe20003c00000 */
[----:B------:R-:W-:Y:S05]  /*5770*/  BRA `(.L_x_1) ;  /* 0xffffb6f000007947 */ /* 0x000fea000383ffff */
.L_x_0:
[----:B------:R-:W1:Y:S01]  /*5780*/  S2R R0, SR_TID.X ;  /* 0x0000000000007919 */ /* 0x000e620000002100 */
[----:B------:R-:W-:-:S04]  /*5790*/  DEPBAR.LE SB0, 0x0 ;  /* 0x000080000000791a */ /* 0x000fc80000000000 */
[----:B-1----:R-:W-:Y:S02]  /*57a0*/  SHF.R.U32.HI R5, RZ, 0x4, R0 ;  /* 0x00000004ff057819 */ /* 0x002fe40000011600 */
[----:B------:R-:W-:Y:S02]  /*57b0*/  SHF.L.U32 R0, R0, 0x2, RZ ;  /* 0x0000000200007819 */ /* 0x000fe400000006ff */
[----:B------:R-:W-:Y:S02]  /*57c0*/  LOP3.LUT R5, R5, 0xf, RZ, 0xc0, !PT ;  /* 0x0000000f05057812 */ /* 0x000fe400078ec0ff */
[----:B------:R-:W-:Y:S02]  /*57d0*/  LOP3.LUT R41, R3, 0x3c, R0, 0xf8, !PT ;  /* 0x0000003c03297812 */ /* 0x000fe400078ef800 */
[----:B------:R-:W-:Y:S01]  /*57e0*/  LOP3.LUT R3, R2, 0x30, RZ, 0xfc, !PT ;  /* 0x0000003002037812 */ /* 0x000fe200078efcff */
[----:B------:R-:W-:Y:S01]  /*57f0*/  IMAD R78, R5, 0x110, R78 ;  /* 0x00000110054e7824 */ /* 0x000fe200078e024e */
[----:B------:R-:W-:Y:S06]  /*5800*/  BAR.SYNC 0x0 ;  /* 0x0000000000007b1d */ /* 0x000fec0000000000 */
[----:B------:R-:W-:Y:S01]  /*5810*/  SHF.L.U32 R0, R78, 0x2, RZ ;  /* 0x000000024e007819 */ /* 0x000fe200000006ff */
[----:B------:R-:W-:Y:S01]  /*5820*/  STS.128 [R78.X4], R72 ;  /* 0x000000484e007388 */ /* 0x000fe20000004c00 */
[----:B------:R-:W-:-:S03]  /*5830*/  ISETP.GE.AND P0, PT, R41, 0x200, PT ;  /* 0x000002002900780c */ /* 0x000fc60003f06270 */
[----:B------:R-:W-:Y:S01]  /*5840*/  IMAD R40, R5, -0x330, R0 ;  /* 0xfffffcd005287824 */ /* 0x000fe200078e0200 */
[----:B------:R-:W-:Y:S01]  /*5850*/  STS.128 [R78.X4+0x110], R60 ;  /* 0x0001103c4e007388 */ /* 0x000fe20000004c00 */
[C---:B------:R-:W-:Y:S02]  /*5860*/  LOP3.LUT R0, R2.reuse, 0x10, RZ, 0xfc, !PT ;  /* 0x0000001002007812 */ /* 0x040fe400078efcff */
[----:B------:R-:W-:Y:S01]  /*5870*/  ISETP.LT.AND P1, PT, R2, c[0x0][0x178], !P0 ;  /* 0x00005e0002007a0c */ /* 0x000fe20004721270 */
[----:B------:R-:W-:Y:S01]  /*5880*/  STS.128 [R78.X4+0x220], R36 ;  /* 0x000220244e007388 */ /* 0x000fe20000004c00 */
[----:B------:R-:W-:-:S03]  /*5890*/  ISETP.LT.AND P2, PT, R0, c[0x0][0x178], !P0 ;  /* 0x00005e0000007a0c */ /* 0x000fc60004741270 */
[----:B------:R-:W-:Y:S04]  /*58a0*/  STS.128 [R78.X4+0x330], R32 ;  /* 0x000330204e007388 */ /* 0x000fe80000004c00 */
[----:B------:R-:W-:Y:S06]  /*58b0*/  BAR.SYNC 0x0 ;  /* 0x0000000000007b1d */ /* 0x000fec0000000000 */
[----:B------:R-:W1:Y:S01]  /*58c0*/  LDS.128 R48, [R40] ;  /* 0x0000000028307984 */ /* 0x000e620000000c00 */
[----:B------:R-:W-:-:S03]  /*58d0*/  MOV R37, 0x4 ;  /* 0x0000000400257802 */ /* 0x000fc60000000f00 */
[----:B------:R-:W2:Y:S04]  /*58e0*/  LDS.128 R52, [R40+0x1100] ;  /* 0x0011000028347984 */ /* 0x000ea80000000c00 */
[----:B------:R-:W3:Y:S04]  /*58f0*/  LDS.128 R8, [R40+0x2200] ;  /* 0x0022000028087984 */ /* 0x000ee80000000c00 */
[----:B------:R-:W4:Y:S04]  /*5900*/  LDS.128 R4, [R40+0x3300] ;  /* 0x0033000028047984 */ /* 0x000f280000000c00 */
[----:B------:R-:W-:Y:S06]  /*5910*/  BAR.SYNC 0x0 ;  /* 0x0000000000007b1d */ /* 0x000fec0000000000 */
[----:B------:R-:W-:Y:S04]  /*5920*/  STS.128 [R78.X4], R24 ;  /* 0x000000184e007388 */ /* 0x000fe80000004c00 */
[----:B------:R-:W-:Y:S04]  /*5930*/  STS.128 [R78.X4+0x110], R20 ;  /* 0x000110144e007388 */ /* 0x000fe80000004c00 */
[----:B------:R-:W-:Y:S04]  /*5940*/  STS.128 [R78.X4+0x220], R44 ;  /* 0x0002202c4e007388 */ /* 0x000fe80000004c00 */
[----:B------:R-:W-:Y:S04]  /*5950*/  STS.128 [R78.X4+0x330], R28 ;  /* 0x0003301c4e007388 */ /* 0x000fe80000004c00 */
[----:B------:R-:W-:Y:S06]  /*5960*/  BAR.SYNC 0x0 ;  /* 0x0000000000007b1d */ /* 0x000fec0000000000 */
[----:B------:R-:W4:Y:S01]  /*5970*/  LDS.128 R12, [R40] ;  /* 0x00000000280c7984 */ /* 0x000f220000000c00 */
[----:B------:R-:W-:-:S02]  /*5980*/  LEA R20, R2, R41, 0x9 ;  /* 0x0000002902147211 */ /* 0x000fc400078e48ff */
[----:B------:R-:W-:Y:S01]  /*5990*/  LEA R22, R0, R41, 0x9 ;  /* 0x0000002900167211 */ /* 0x000fe200078e48ff */
[----:B------:R-:W4:Y:S01]  /*59a0*/  LDS.128 R16, [R40+0x1100] ;  /* 0x0011000028107984 */ /* 0x000f220000000c00 */
[----:B------:R-:W-:Y:S01]  /*59b0*/  LOP3.LUT R0, R2, 0x20, RZ, 0xfc, !PT ;  /* 0x0000002002007812 */ /* 0x000fe200078efcff */
[-C--:B------:R-:W-:Y:S01]  /*59c0*/  IMAD.WIDE R20, R20, R37.reuse, c[0x0][0x170] ;  /* 0x00005c0014147625 */ /* 0x080fe200078e0225 */
[C---:B------:R-:W-:Y:S01]  /*59d0*/  LOP3.LUT R24, R2.reuse, 0x40, RZ, 0xfc, !PT ;  /* 0x0000004002187812 */ /* 0x040fe200078efcff */
[----:B------:R-:W4:Y:S01]  /*59e0*/  LDS.128 R32, [R40+0x2200] ;  /* 0x0022000028207984 */ /* 0x000f220000000c00 */
[----:B------:R-:W-:Y:S01]  /*59f0*/  LOP3.LUT R25, R2, 0x50, RZ, 0xfc, !PT ;  /* 0x0000005002197812 */ /* 0x000fe200078efcff */
[----:B------:R-:W-:Y:S01]  /*5a00*/  IMAD.WIDE R22, R22, R37, c[0x0][0x170] ;  /* 0x00005c0016167625 */ /* 0x000fe200078e0225 */
[----:B------:R-:W-:Y:S01]  /*5a10*/  LOP3.LUT R26, R2, 0x60, RZ, 0xfc, !PT ;  /* 0x00000060021a7812 */ /* 0x000fe200078efcff */
[----:B-1----:R1:W-:Y:S01]  /*5a20*/  @P1 STG.E.128 [R20.64], R48 ;  /* 0x0000003014001986 */ /* 0x0023e2000c101d0a */
[----:B------:R-:W-:-:S02]  /*5a30*/  ISETP.LT.AND P1, PT, R0, c[0x0][0x178], !P0 ;  /* 0x00005e0000007a0c */ /* 0x000fc40004721270 */
[----:B------:R-:W-:Y:S01]  /*5a40*/  LOP3.LUT R28, R2, 0x70, RZ, 0xfc, !PT ;  /* 0x00000070021c7812 */ /* 0x000fe200078efcff */
[----:B--2---:R2:W-:Y:S01]  /*5a50*/  @P2 STG.E.128 [R22.64], R52 ;  /* 0x0000003416002986 */ /* 0x0045e2000c101d0a */
[----:B------:R-:W-:Y:S02]  /*5a60*/  ISETP.LT.AND P2, PT, R3, c[0x0][0x178], !P0 ;  /* 0x00005e0003007a0c */ /* 0x000fe40004741270 */
[----:B------:R-:W-:Y:S02]  /*5a70*/  ISETP.LT.AND P3, PT, R24, c[0x0][0x178], !P0 ;  /* 0x00005e0018007a0c */ /* 0x000fe40004761270 */
[----:B------:R-:W-:Y:S02]  /*5a80*/  LEA R2, R0, R41, 0x9 ;  /* 0x0000002900027211 */ /* 0x000fe400078e48ff */
[----:B------:R-:W-:Y:S02]  /*5a90*/  ISETP.LT.AND P4, PT, R25, c[0x0][0x178], !P0 ;  /* 0x00005e0019007a0c */ /* 0x000fe40004781270 */
[----:B------:R-:W-:-:S02]  /*5aa0*/  ISETP.LT.AND P5, PT, R26, c[0x0][0x178], !P0 ;  /* 0x00005e001a007a0c */ /* 0x000fc400047a1270 */
[----:B------:R-:W-:Y:S02]  /*5ab0*/  ISETP.LT.AND P0, PT, R28, c[0x0][0x178], !P0 ;  /* 0x00005e001c007a0c */ /* 0x000fe40004701270 */
[-C--:B------:R-:W-:Y:S02]  /*5ac0*/  LEA R25, R25, R41.reuse, 0x9 ;  /* 0x0000002919197211 */ /* 0x080fe400078e48ff */
[----:B-1----:R-:W-:Y:S01]  /*5ad0*/  LEA R20, R3, R41, 0x9 ;  /* 0x0000002903147211 */ /* 0x002fe200078e48ff */
[----:B------:R-:W-:Y:S01]  /*5ae0*/  IMAD.WIDE R2, R2, R37, c[0x0][0x170] ;  /* 0x00005c0002027625 */ /* 0x000fe200078e0225 */
[-C--:B------:R-:W-:Y:S02]  /*5af0*/  LEA R26, R26, R41.reuse, 0x9 ;  /* 0x000000291a1a7211 */ /* 0x080fe400078e48ff */
[----:B--2---:R-:W-:Y:S01]  /*5b00*/  LEA R22, R24, R41, 0x9 ;  /* 0x0000002918167211 */ /* 0x004fe200078e48ff */
[-C--:B------:R-:W-:Y:S01]  /*5b10*/  IMAD.WIDE R20, R20, R37.reuse, c[0x0][0x170] ;  /* 0x00005c0014147625 */ /* 0x080fe200078e0225 */
[----:B---3--:R1:W-:Y:S03]  /*5b20*/  @P1 STG.E.128 [R2.64], R8 ;  /* 0x0000000802001986 */ /* 0x0083e6000c101d0a */
[-C--:B------:R-:W-:Y:S01]  /*5b30*/  IMAD.WIDE R22, R22, R37.reuse, c[0x0][0x170] ;  /* 0x00005c0016167625 */ /* 0x080fe200078e0225 */
[----:B----4-:R1:W-:Y:S03]  /*5b40*/  @P2 STG.E.128 [R20.64], R4 ;  /* 0x0000000414002986 */ /* 0x0103e6000c101d0a */
[-C--:B------:R-:W-:Y:S01]  /*5b50*/  IMAD.WIDE R24, R25, R37.reuse, c[0x0][0x170] ;  /* 0x00005c0019187625 */ /* 0x080fe200078e0225 */
[----:B------:R1:W-:Y:S03]  /*5b60*/  @P3 STG.E.128 [R22.64], R12 ;  /* 0x0000000c16003986 */ /* 0x0003e6000c101d0a */
[----:B------:R-:W-:Y:S01]  /*5b70*/  IMAD.WIDE R26, R26, R37, c[0x0][0x170] ;  /* 0x00005c001a1a7625 */ /* 0x000fe200078e0225 */
[----:B------:R1:W-:Y:S04]  /*5b80*/  @P4 STG.E.128 [R24.64], R16 ;  /* 0x0000001018004986 */ /* 0x0003e8000c101d0a */
[----:B------:R1:W-:Y:S01]  /*5b90*/  @P5 STG.E.128 [R26.64], R32 ;  /* 0x000000201a005986 */ /* 0x0003e2000c101d0a */
[----:B------:R-:W-:Y:S05]  /*5ba0*/  @!P0 EXIT ;  /* 0x000000000000894d */ /* 0x000fea0003800000 */
[----:B-1----:R-:W1:Y:S01]  /*5bb0*/  LDS.128 R4, [R40+0x3300] ;  /* 0x0033000028047984 */ /* 0x002e620000000c00 */
[----:B------:R-:W-:-:S05]  /*5bc0*/  LEA R2, R28, R41, 0x9 ;  /* 0x000000291c027211 */ /* 0x000fca00078e48ff */
[----:B------:R-:W-:-:S05]  /*5bd0*/  IMAD.WIDE R2, R2, R37, c[0x0][0x170] ;  /* 0x00005c0002027625 */ /* 0x000fca00078e0225 */
[----:B-1----:R-:W-:Y:S01]  /*5be0*/  STG.E.128 [R2.64], R4 ;  /* 0x0000000402007986 */ /* 0x002fe2000c101d0a */
[----:B------:R-:W-:Y:S05]  /*5bf0*/  EXIT ;  /* 0x000000000000794d */ /* 0x000fea0003800000 */
.L_x_2:
[----:B------:R-:W-:-:S00]  /*5c00*/  BRA `(.L_x_2) ;  /* 0xfffffff000007947 */ /* 0x000fc0000383ffff */
[----:B------:R-:W-:-:S00]  /*5c10*/  NOP ;  /* 0x0000000000007918 */ /* 0x000fc00000000000 */
        /* <DEDUP_REMOVED lines=14> */
.L_x_3:


//--------------------- .nv.shared.triton_mm      --------------------------
	.section	.nv.shared.triton_mm,"aw",@nobits
	.align	16
